//
// Generated by NVIDIA NVVM Compiler
//
// Compiler Build ID: CL-36424714
// Cuda compilation tools, release 13.0, V13.0.88
// Based on NVVM 20.0.0
//

.version 9.0
.target sm_100
.address_size 64

	// .globl	_Z7pairHMMiPcP7NUM_ADDPfS2_S2_S2_
.const .align 4 .b8 constant[40];
.const .align 4 .b8 constant_int[40];
// _ZZ7pairHMMiPcP7NUM_ADDPfS2_S2_S2_E10parameter1 has been demoted
// _ZZ7pairHMMiPcP7NUM_ADDPfS2_S2_S2_E10parameter2 has been demoted
// _ZZ7pairHMMiPcP7NUM_ADDPfS2_S2_S2_E10parameter3 has been demoted
// _ZZ7pairHMMiPcP7NUM_ADDPfS2_S2_S2_E10parameter4 has been demoted

.visible .entry _Z7pairHMMiPcP7NUM_ADDPfS2_S2_S2_(
	.param .u32 _Z7pairHMMiPcP7NUM_ADDPfS2_S2_S2__param_0,
	.param .u64 .ptr .align 1 _Z7pairHMMiPcP7NUM_ADDPfS2_S2_S2__param_1,
	.param .u64 .ptr .align 1 _Z7pairHMMiPcP7NUM_ADDPfS2_S2_S2__param_2,
	.param .u64 .ptr .align 1 _Z7pairHMMiPcP7NUM_ADDPfS2_S2_S2__param_3,
	.param .u64 .ptr .align 1 _Z7pairHMMiPcP7NUM_ADDPfS2_S2_S2__param_4,
	.param .u64 .ptr .align 1 _Z7pairHMMiPcP7NUM_ADDPfS2_S2_S2__param_5,
	.param .u64 .ptr .align 1 _Z7pairHMMiPcP7NUM_ADDPfS2_S2_S2__param_6
)
{
	.reg .pred 	%p<63>;
	.reg .b16 	%rs<101>;
	.reg .b32 	%r<178>;
	.reg .b32 	%f<634>;
	.reg .b64 	%rd<141>;
	// demoted variable
	.shared .align 4 .b8 _ZZ7pairHMMiPcP7NUM_ADDPfS2_S2_S2_E10parameter1[4096];
	// demoted variable
	.shared .align 4 .b8 _ZZ7pairHMMiPcP7NUM_ADDPfS2_S2_S2_E10parameter2[4096];
	// demoted variable
	.shared .align 4 .b8 _ZZ7pairHMMiPcP7NUM_ADDPfS2_S2_S2_E10parameter3[4096];
	// demoted variable
	.shared .align 4 .b8 _ZZ7pairHMMiPcP7NUM_ADDPfS2_S2_S2_E10parameter4[4096];
	ld.param.u32 	%r63, [_Z7pairHMMiPcP7NUM_ADDPfS2_S2_S2__param_0];
	ld.param.u64 	%rd14, [_Z7pairHMMiPcP7NUM_ADDPfS2_S2_S2__param_4];
	ld.param.u64 	%rd15, [_Z7pairHMMiPcP7NUM_ADDPfS2_S2_S2__param_5];
	ld.param.u64 	%rd16, [_Z7pairHMMiPcP7NUM_ADDPfS2_S2_S2__param_6];
	cvta.to.global.u64 	%rd1, %rd15;
	cvta.to.global.u64 	%rd2, %rd16;
	cvta.to.global.u64 	%rd3, %rd14;
	mov.u32 	%r64, %ctaid.x;
	mov.u32 	%r1, %ntid.x;
	mov.u32 	%r2, %tid.x;
	mad.lo.s32 	%r168, %r64, %r1, %r2;
	setp.ge.s32 	%p2, %r168, %r63;
	@%p2 bra 	$L__BB0_65;
	mul.wide.s32 	%rd17, %r168, 4;
	add.s64 	%rd4, %rd3, %rd17;
	add.s64 	%rd5, %rd2, %rd17;
	add.s64 	%rd6, %rd1, %rd17;
	shl.b32 	%r65, %r2, 2;
	mov.u32 	%r66, _ZZ7pairHMMiPcP7NUM_ADDPfS2_S2_S2_E10parameter1;
	add.s32 	%r67, %r66, %r65;
	mov.u32 	%r68, _ZZ7pairHMMiPcP7NUM_ADDPfS2_S2_S2_E10parameter2;
	add.s32 	%r69, %r68, %r65;
	mov.u32 	%r70, _ZZ7pairHMMiPcP7NUM_ADDPfS2_S2_S2_E10parameter3;
	add.s32 	%r71, %r70, %r65;
	mov.u32 	%r72, _ZZ7pairHMMiPcP7NUM_ADDPfS2_S2_S2_E10parameter4;
	add.s32 	%r73, %r72, %r65;
	ld.const.u32 	%r4, [constant_int+8];
	shl.b32 	%r74, %r1, 2;
	add.s32 	%r75, %r67, %r74;
	add.s32 	%r76, %r69, %r74;
	add.s32 	%r77, %r71, %r74;
	add.s32 	%r78, %r73, %r74;
	add.s32 	%r5, %r75, %r74;
	add.s32 	%r6, %r76, %r74;
	add.s32 	%r7, %r77, %r74;
	add.s32 	%r8, %r78, %r74;
	add.s32 	%r9, %r5, %r74;
	add.s32 	%r10, %r6, %r74;
	add.s32 	%r11, %r7, %r74;
	add.s32 	%r12, %r8, %r74;
	add.s32 	%r13, %r9, %r74;
	add.s32 	%r14, %r10, %r74;
	add.s32 	%r15, %r11, %r74;
	add.s32 	%r16, %r12, %r74;
	add.s32 	%r17, %r13, %r74;
	add.s32 	%r18, %r14, %r74;
	add.s32 	%r19, %r15, %r74;
	add.s32 	%r20, %r16, %r74;
	mov.u32 	%r79, %nctaid.x;
	mul.lo.s32 	%r21, %r79, %r1;
	ld.const.f32 	%f1, [constant+12];
	ld.const.f32 	%f2, [constant+4];
	ld.const.f32 	%f3, [constant+8];
	ld.const.f32 	%f4, [constant+16];
	ld.const.u32 	%r104, [constant_int+4];
$L__BB0_2:
	ld.param.u64 	%rd139, [_Z7pairHMMiPcP7NUM_ADDPfS2_S2_S2__param_2];
	ld.param.u64 	%rd135, [_Z7pairHMMiPcP7NUM_ADDPfS2_S2_S2__param_1];
	ld.const.f32 	%f625, [constant+20];
	cvta.to.global.u64 	%rd18, %rd139;
	mul.wide.s32 	%rd19, %r168, 12;
	add.s64 	%rd20, %rd18, %rd19;
	ld.global.u32 	%r81, [%rd20];
	mov.b32 	{%rs5, %rs6}, %r81;
	ld.global.u32 	%r23, [%rd20+8];
	ld.global.u32 	%r24, [%rd20+4];
	cvt.s64.s32 	%rd21, %r24;
	cvta.to.global.u64 	%rd22, %rd135;
	add.s64 	%rd23, %rd22, %rd21;
	add.s32 	%r82, %r23, 3;
	shr.s32 	%r83, %r82, 31;
	shr.u32 	%r84, %r83, 30;
	add.s32 	%r85, %r82, %r84;
	shr.s32 	%r25, %r85, 2;
	shl.b32 	%r86, %r25, 5;
	mul.wide.s32 	%rd24, %r86, 4;
	add.s64 	%rd25, %rd23, %rd24;
	shl.b32 	%r87, %r23, 5;
	mul.wide.s32 	%rd26, %r87, 4;
	add.s64 	%rd27, %rd25, %rd26;
	mul.wide.s32 	%rd28, %r23, 128;
	add.s64 	%rd29, %rd27, %rd28;
	add.s64 	%rd30, %rd29, %rd28;
	add.s64 	%rd7, %rd30, %rd28;
	shr.s16 	%rs47, %rs5, 15;
	shr.u16 	%rs48, %rs47, 13;
	add.s16 	%rs49, %rs5, %rs48;
	shr.s16 	%rs7, %rs49, 3;
	cvt.s32.s16 	%r26, %rs7;
	setp.lt.s16 	%p3, %rs5, 8;
	mov.b32 	%r176, 0;
	@%p3 bra 	$L__BB0_32;
	cvt.s32.s16 	%r27, %rs6;
	add.s32 	%r89, %r27, 3;
	shr.u32 	%r90, %r89, 30;
	add.s32 	%r91, %r89, %r90;
	shr.s32 	%r92, %r91, 2;
	cvt.rn.f32.s16 	%f294, %rs6;
	ld.const.f32 	%f295, [constant];
	div.rn.f32 	%f6, %f295, %f294;
	mul.rn.f32 	%f7, %f1, %f6;
	add.s16 	%rs50, %rs7, -1;
	cvt.s32.s16 	%r28, %rs50;
	max.s32 	%r29, %r92, 1;
	mov.b32 	%r169, 0;
$L__BB0_4:
	ld.param.u64 	%rd136, [_Z7pairHMMiPcP7NUM_ADDPfS2_S2_S2__param_1];
	setp.lt.s16 	%p4, %rs6, 1;
	shl.b32 	%r93, %r169, 6;
	cvta.to.global.u64 	%rd31, %rd136;
	cvt.s64.s32 	%rd32, %r24;
	add.s64 	%rd33, %rd31, %rd32;
	mul.wide.u32 	%rd34, %r93, 4;
	add.s64 	%rd35, %rd33, %rd34;
	ld.global.u32 	%r94, [%rd35];
	bfe.u32 	%r95, %r94, 0, 8;
	cvt.u16.u32 	%rs8, %r95;
	bfe.u32 	%r96, %r94, 8, 8;
	cvt.u16.u32 	%rs94, %r96;
	bfe.u32 	%r97, %r94, 16, 8;
	cvt.u16.u32 	%rs95, %r97;
	bfe.u32 	%r98, %r94, 24, 8;
	cvt.u16.u32 	%rs96, %r98;
	ld.global.u32 	%r99, [%rd35+128];
	bfe.u32 	%r100, %r99, 0, 8;
	cvt.u16.u32 	%rs12, %r100;
	bfe.u32 	%r101, %r99, 8, 8;
	cvt.u16.u32 	%rs13, %r101;
	bfe.u32 	%r102, %r99, 16, 8;
	cvt.u16.u32 	%rs14, %r102;
	bfe.u32 	%r103, %r99, 24, 8;
	cvt.u16.u32 	%rs15, %r103;
	mul.lo.s32 	%r105, %r104, %r169;
	mul.wide.s32 	%rd36, %r86, 4;
	add.s64 	%rd37, %rd33, %rd36;
	mul.wide.s32 	%rd38, %r105, 4;
	add.s64 	%rd39, %rd37, %rd38;
	ld.global.f32 	%f9, [%rd39];
	mov.u32 	%r107, %tid.x;
	shl.b32 	%r108, %r107, 2;
	mov.u32 	%r109, _ZZ7pairHMMiPcP7NUM_ADDPfS2_S2_S2_E10parameter1;
	add.s32 	%r110, %r109, %r108;
	st.shared.f32 	[%r110], %f9;
	shl.b32 	%r111, %r23, 5;
	mul.wide.s32 	%rd40, %r111, 4;
	add.s64 	%rd41, %rd39, %rd40;
	ld.global.f32 	%f10, [%rd41];
	mov.u32 	%r112, _ZZ7pairHMMiPcP7NUM_ADDPfS2_S2_S2_E10parameter2;
	add.s32 	%r113, %r112, %r108;
	st.shared.f32 	[%r113], %f10;
	mul.wide.s32 	%rd42, %r23, 128;
	add.s64 	%rd43, %rd41, %rd42;
	ld.global.f32 	%f11, [%rd43];
	mov.u32 	%r114, _ZZ7pairHMMiPcP7NUM_ADDPfS2_S2_S2_E10parameter3;
	add.s32 	%r115, %r114, %r108;
	st.shared.f32 	[%r115], %f11;
	add.s64 	%rd44, %rd43, %rd42;
	ld.global.f32 	%f12, [%rd44];
	mov.u32 	%r116, _ZZ7pairHMMiPcP7NUM_ADDPfS2_S2_S2_E10parameter4;
	add.s32 	%r117, %r116, %r108;
	st.shared.f32 	[%r117], %f12;
	mul.wide.s32 	%rd45, %r4, 4;
	add.s64 	%rd46, %rd39, %rd45;
	ld.global.f32 	%f13, [%rd46];
	mov.u32 	%r118, %ntid.x;
	shl.b32 	%r119, %r118, 2;
	add.s32 	%r120, %r110, %r119;
	st.shared.f32 	[%r120], %f13;
	add.s64 	%rd47, %rd41, %rd45;
	ld.global.f32 	%f14, [%rd47];
	add.s32 	%r121, %r113, %r119;
	st.shared.f32 	[%r121], %f14;
	add.s64 	%rd48, %rd43, %rd45;
	ld.global.f32 	%f15, [%rd48];
	add.s32 	%r122, %r115, %r119;
	st.shared.f32 	[%r122], %f15;
	add.s64 	%rd49, %rd44, %rd45;
	ld.global.f32 	%f16, [%rd49];
	add.s32 	%r123, %r117, %r119;
	st.shared.f32 	[%r123], %f16;
	add.s64 	%rd50, %rd46, %rd45;
	ld.global.f32 	%f296, [%rd50];
	st.shared.f32 	[%r5], %f296;
	add.s64 	%rd51, %rd47, %rd45;
	ld.global.f32 	%f297, [%rd51];
	st.shared.f32 	[%r6], %f297;
	add.s64 	%rd52, %rd48, %rd45;
	ld.global.f32 	%f298, [%rd52];
	st.shared.f32 	[%r7], %f298;
	add.s64 	%rd53, %rd49, %rd45;
	ld.global.f32 	%f299, [%rd53];
	st.shared.f32 	[%r8], %f299;
	add.s64 	%rd54, %rd50, %rd45;
	ld.global.f32 	%f300, [%rd54];
	st.shared.f32 	[%r9], %f300;
	add.s64 	%rd55, %rd51, %rd45;
	ld.global.f32 	%f301, [%rd55];
	st.shared.f32 	[%r10], %f301;
	add.s64 	%rd56, %rd52, %rd45;
	ld.global.f32 	%f302, [%rd56];
	st.shared.f32 	[%r11], %f302;
	add.s64 	%rd57, %rd53, %rd45;
	ld.global.f32 	%f303, [%rd57];
	st.shared.f32 	[%r12], %f303;
	add.s64 	%rd58, %rd54, %rd45;
	ld.global.f32 	%f304, [%rd58];
	st.shared.f32 	[%r13], %f304;
	add.s64 	%rd59, %rd55, %rd45;
	ld.global.f32 	%f305, [%rd59];
	st.shared.f32 	[%r14], %f305;
	add.s64 	%rd60, %rd56, %rd45;
	ld.global.f32 	%f306, [%rd60];
	st.shared.f32 	[%r15], %f306;
	add.s64 	%rd61, %rd57, %rd45;
	ld.global.f32 	%f307, [%rd61];
	st.shared.f32 	[%r16], %f307;
	add.s64 	%rd62, %rd58, %rd45;
	ld.global.f32 	%f308, [%rd62];
	st.shared.f32 	[%r17], %f308;
	add.s64 	%rd63, %rd59, %rd45;
	ld.global.f32 	%f309, [%rd63];
	st.shared.f32 	[%r18], %f309;
	add.s64 	%rd64, %rd60, %rd45;
	ld.global.f32 	%f310, [%rd64];
	st.shared.f32 	[%r19], %f310;
	add.s64 	%rd65, %rd61, %rd45;
	ld.global.f32 	%f311, [%rd65];
	st.shared.f32 	[%r20], %f311;
	add.s64 	%rd66, %rd62, %rd45;
	ld.global.f32 	%f17, [%rd66];
	add.s32 	%r124, %r17, %r119;
	st.shared.f32 	[%r124], %f17;
	add.s64 	%rd67, %rd63, %rd45;
	ld.global.f32 	%f18, [%rd67];
	add.s32 	%r125, %r18, %r119;
	st.shared.f32 	[%r125], %f18;
	add.s64 	%rd68, %rd64, %rd45;
	ld.global.f32 	%f19, [%rd68];
	add.s32 	%r126, %r19, %r119;
	st.shared.f32 	[%r126], %f19;
	add.s64 	%rd69, %rd65, %rd45;
	ld.global.f32 	%f20, [%rd69];
	add.s32 	%r127, %r20, %r119;
	st.shared.f32 	[%r127], %f20;
	add.s64 	%rd70, %rd66, %rd45;
	ld.global.f32 	%f21, [%rd70];
	add.s32 	%r128, %r124, %r119;
	st.shared.f32 	[%r128], %f21;
	add.s64 	%rd71, %rd67, %rd45;
	ld.global.f32 	%f22, [%rd71];
	add.s32 	%r129, %r125, %r119;
	st.shared.f32 	[%r129], %f22;
	add.s64 	%rd72, %rd68, %rd45;
	ld.global.f32 	%f23, [%rd72];
	add.s32 	%r130, %r126, %r119;
	st.shared.f32 	[%r130], %f23;
	add.s64 	%rd73, %rd69, %rd45;
	ld.global.f32 	%f24, [%rd73];
	add.s32 	%r131, %r127, %r119;
	st.shared.f32 	[%r131], %f24;
	@%p4 bra 	$L__BB0_30;
	ld.const.f32 	%f598, [constant+20];
	and.b16  	%rs51, %rs5, 7;
	setp.eq.s16 	%p5, %rs51, 0;
	setp.eq.s32 	%p6, %r169, %r28;
	and.pred  	%p1, %p5, %p6;
	sub.f32 	%f26, %f2, %f9;
	div.rn.f32 	%f27, %f9, %f3;
	sub.f32 	%f28, %f2, %f13;
	div.rn.f32 	%f29, %f13, %f3;
	mov.b32 	%r170, 0;
	mov.f32 	%f590, 0f00000000;
	not.pred 	%p20, %p1;
	mov.f32 	%f597, %f598;
	mov.f32 	%f596, %f598;
	mov.f32 	%f595, %f598;
	mov.f32 	%f594, %f598;
	mov.f32 	%f593, %f598;
	mov.f32 	%f592, %f598;
	mov.f32 	%f591, %f598;
	mov.f32 	%f589, %f590;
	mov.f32 	%f588, %f590;
	mov.f32 	%f587, %f590;
	mov.f32 	%f586, %f590;
	mov.f32 	%f585, %f590;
	mov.f32 	%f584, %f590;
	mov.f32 	%f583, %f590;
	mov.f32 	%f582, %f598;
	mov.f32 	%f581, %f598;
	mov.f32 	%f580, %f598;
	mov.f32 	%f579, %f598;
	mov.f32 	%f578, %f598;
	mov.f32 	%f577, %f598;
	mov.f32 	%f576, %f598;
	mov.f32 	%f575, %f598;
	mov.f32 	%f574, %f598;
	mov.f32 	%f573, %f598;
$L__BB0_6:
	setp.eq.s32 	%p7, %r169, 0;
	mul.lo.s32 	%r133, %r4, %r170;
	mul.wide.s32 	%rd74, %r133, 4;
	add.s64 	%rd75, %rd7, %rd74;
	ld.global.u32 	%r134, [%rd75];
	bfe.u32 	%r135, %r134, 0, 8;
	cvt.u16.u32 	%rs16, %r135;
	bfe.u32 	%r136, %r134, 8, 8;
	cvt.u16.u32 	%rs17, %r136;
	bfe.u32 	%r137, %r134, 16, 8;
	cvt.u16.u32 	%rs18, %r137;
	bfe.u32 	%r138, %r134, 24, 8;
	cvt.u16.u32 	%rs19, %r138;
	shl.b32 	%r32, %r170, 2;
	@%p7 bra 	$L__BB0_12;
	mul.lo.s32 	%r140, %r21, %r170;
	shl.b32 	%r173, %r140, 2;
	sub.s32 	%r172, %r32, %r27;
	mov.b32 	%r174, 0;
$L__BB0_8:
	setp.eq.s32 	%p8, %r172, 0;
	@%p8 bra 	$L__BB0_29;
	mul.wide.s32 	%rd76, %r173, 4;
	add.s64 	%rd8, %rd4, %rd76;
	ld.global.f32 	%f582, [%rd8];
	add.s64 	%rd9, %rd5, %rd76;
	ld.global.f32 	%f581, [%rd9];
	add.s64 	%rd10, %rd6, %rd76;
	ld.global.f32 	%f156, [%rd10];
	setp.gt.s32 	%p9, %r174, 1;
	@%p9 bra 	$L__BB0_23;
	setp.eq.s32 	%p11, %r174, 0;
	mov.u16 	%rs85, %rs16;
	@%p11 bra 	$L__BB0_25;
	mov.u16 	%rs85, %rs17;
	bra.uni 	$L__BB0_25;
$L__BB0_12:
	add.rn.f32 	%f389, %f581, %f6;
	mul.rn.f32 	%f390, %f581, %f4;
	mul.rn.f32 	%f391, %f1, %f389;
	fma.rn.f32 	%f65, %f582, %f10, %f390;
	fma.rn.f32 	%f66, %f12, %f582, %f391;
	mul.rn.f32 	%f67, %f65, %f4;
	mov.b32 	%r171, 0;
$L__BB0_13:
	add.s32 	%r36, %r171, %r32;
	setp.eq.s32 	%p22, %r36, %r27;
	@%p22 bra 	$L__BB0_29;
	setp.gt.s32 	%p23, %r171, 1;
	@%p23 bra 	$L__BB0_17;
	setp.eq.s32 	%p25, %r171, 0;
	mov.u16 	%rs84, %rs16;
	@%p25 bra 	$L__BB0_19;
	mov.u16 	%rs84, %rs17;
	bra.uni 	$L__BB0_19;
$L__BB0_17:
	setp.eq.s32 	%p24, %r171, 2;
	mov.u16 	%rs84, %rs18;
	@%p24 bra 	$L__BB0_19;
	mov.u16 	%rs84, %rs19;
$L__BB0_19:
	and.b16  	%rs61, %rs8, 255;
	and.b16  	%rs62, %rs84, 255;
	setp.eq.s16 	%p26, %rs62, %rs61;
	selp.f32 	%f392, %f26, %f27, %p26;
	mul.rn.f32 	%f101, %f392, %f7;
	mul.rn.f32 	%f393, %f598, %f11;
	fma.rn.f32 	%f597, %f597, %f4, %f393;
	add.rn.f32 	%f394, %f65, %f597;
	mul.rn.f32 	%f395, %f596, %f15;
	and.b16  	%rs63, %rs94, 255;
	setp.eq.s16 	%p27, %rs62, %rs63;
	selp.f32 	%f396, %f28, %f29, %p27;
	mul.rn.f32 	%f397, %f1, %f394;
	mul.rn.f32 	%f596, %f396, %f579;
	fma.rn.f32 	%f595, %f595, %f4, %f395;
	fma.rn.f32 	%f398, %f101, %f14, %f67;
	fma.rn.f32 	%f579, %f16, %f101, %f397;
	ld.shared.f32 	%f399, [%r5];
	ld.shared.f32 	%f400, [%r6];
	ld.shared.f32 	%f401, [%r7];
	ld.shared.f32 	%f402, [%r8];
	sub.f32 	%f403, %f2, %f399;
	div.rn.f32 	%f404, %f399, %f3;
	add.rn.f32 	%f405, %f398, %f595;
	mul.rn.f32 	%f406, %f594, %f401;
	mul.rn.f32 	%f407, %f398, %f4;
	and.b16  	%rs64, %rs95, 255;
	setp.eq.s16 	%p28, %rs62, %rs64;
	selp.f32 	%f408, %f403, %f404, %p28;
	mul.rn.f32 	%f409, %f1, %f405;
	mul.rn.f32 	%f594, %f408, %f578;
	fma.rn.f32 	%f593, %f593, %f4, %f406;
	fma.rn.f32 	%f410, %f596, %f400, %f407;
	fma.rn.f32 	%f578, %f402, %f596, %f409;
	ld.shared.f32 	%f411, [%r9];
	ld.shared.f32 	%f412, [%r10];
	ld.shared.f32 	%f413, [%r11];
	ld.shared.f32 	%f414, [%r12];
	sub.f32 	%f415, %f2, %f411;
	div.rn.f32 	%f416, %f411, %f3;
	add.rn.f32 	%f417, %f410, %f593;
	mul.rn.f32 	%f418, %f592, %f413;
	mul.rn.f32 	%f419, %f410, %f4;
	and.b16  	%rs65, %rs96, 255;
	setp.eq.s16 	%p29, %rs62, %rs65;
	selp.f32 	%f420, %f415, %f416, %p29;
	mul.rn.f32 	%f421, %f1, %f417;
	mul.rn.f32 	%f592, %f420, %f577;
	fma.rn.f32 	%f591, %f591, %f4, %f418;
	fma.rn.f32 	%f422, %f594, %f412, %f419;
	fma.rn.f32 	%f577, %f414, %f594, %f421;
	ld.shared.f32 	%f423, [%r13];
	ld.shared.f32 	%f424, [%r14];
	ld.shared.f32 	%f425, [%r15];
	ld.shared.f32 	%f426, [%r16];
	sub.f32 	%f427, %f2, %f423;
	div.rn.f32 	%f428, %f423, %f3;
	add.rn.f32 	%f429, %f422, %f591;
	mul.rn.f32 	%f430, %f590, %f425;
	mul.rn.f32 	%f431, %f422, %f4;
	and.b16  	%rs66, %rs12, 255;
	setp.eq.s16 	%p30, %rs62, %rs66;
	selp.f32 	%f432, %f427, %f428, %p30;
	mul.rn.f32 	%f433, %f1, %f429;
	mul.rn.f32 	%f590, %f432, %f576;
	fma.rn.f32 	%f589, %f589, %f4, %f430;
	fma.rn.f32 	%f434, %f592, %f424, %f431;
	fma.rn.f32 	%f576, %f426, %f592, %f433;
	ld.shared.f32 	%f435, [%r17];
	ld.shared.f32 	%f436, [%r18];
	ld.shared.f32 	%f437, [%r19];
	ld.shared.f32 	%f438, [%r20];
	sub.f32 	%f439, %f2, %f435;
	div.rn.f32 	%f440, %f435, %f3;
	add.rn.f32 	%f441, %f434, %f589;
	mul.rn.f32 	%f442, %f588, %f437;
	mul.rn.f32 	%f443, %f434, %f4;
	and.b16  	%rs67, %rs13, 255;
	setp.eq.s16 	%p31, %rs62, %rs67;
	selp.f32 	%f444, %f439, %f440, %p31;
	mul.rn.f32 	%f445, %f1, %f441;
	mul.rn.f32 	%f588, %f444, %f575;
	fma.rn.f32 	%f587, %f587, %f4, %f442;
	fma.rn.f32 	%f446, %f590, %f436, %f443;
	fma.rn.f32 	%f575, %f438, %f590, %f445;
	sub.f32 	%f447, %f2, %f17;
	div.rn.f32 	%f448, %f17, %f3;
	add.rn.f32 	%f449, %f446, %f587;
	mul.rn.f32 	%f450, %f586, %f19;
	mul.rn.f32 	%f451, %f446, %f4;
	and.b16  	%rs68, %rs14, 255;
	setp.eq.s16 	%p32, %rs62, %rs68;
	selp.f32 	%f452, %f447, %f448, %p32;
	mul.rn.f32 	%f453, %f1, %f449;
	mul.rn.f32 	%f586, %f452, %f574;
	fma.rn.f32 	%f585, %f585, %f4, %f450;
	fma.rn.f32 	%f454, %f588, %f18, %f451;
	fma.rn.f32 	%f574, %f20, %f588, %f453;
	sub.f32 	%f455, %f2, %f21;
	div.rn.f32 	%f456, %f21, %f3;
	add.rn.f32 	%f457, %f454, %f585;
	mul.rn.f32 	%f458, %f584, %f23;
	mul.rn.f32 	%f459, %f454, %f4;
	and.b16  	%rs69, %rs15, 255;
	setp.eq.s16 	%p33, %rs62, %rs69;
	selp.f32 	%f460, %f455, %f456, %p33;
	mul.rn.f32 	%f461, %f1, %f457;
	mul.rn.f32 	%f584, %f460, %f573;
	fma.rn.f32 	%f583, %f583, %f4, %f458;
	fma.rn.f32 	%f123, %f586, %f22, %f459;
	fma.rn.f32 	%f573, %f24, %f586, %f461;
	@%p1 bra 	$L__BB0_21;
	mul.lo.s32 	%r142, %r21, %r36;
	mul.wide.s32 	%rd77, %r142, 4;
	add.s64 	%rd78, %rd4, %rd77;
	st.global.f32 	[%rd78], %f584;
	add.s64 	%rd79, %rd5, %rd77;
	st.global.f32 	[%rd79], %f123;
	add.s64 	%rd80, %rd6, %rd77;
	st.global.f32 	[%rd80], %f583;
	bra.uni 	$L__BB0_22;
$L__BB0_21:
	add.rn.f32 	%f462, %f584, %f123;
	add.rn.f32 	%f625, %f625, %f462;
$L__BB0_22:
	add.s32 	%r171, %r171, 1;
	setp.eq.s32 	%p34, %r171, 4;
	mov.f32 	%f598, %f101;
	mov.f32 	%f580, %f66;
	@%p34 bra 	$L__BB0_29;
	bra.uni 	$L__BB0_13;
$L__BB0_23:
	setp.eq.s32 	%p10, %r174, 2;
	mov.u16 	%rs85, %rs18;
	@%p10 bra 	$L__BB0_25;
	mov.u16 	%rs85, %rs19;
$L__BB0_25:
	and.b16  	%rs52, %rs8, 255;
	and.b16  	%rs53, %rs85, 255;
	setp.eq.s16 	%p12, %rs53, %rs52;
	selp.f32 	%f313, %f26, %f27, %p12;
	add.rn.f32 	%f314, %f581, %f156;
	mul.rn.f32 	%f315, %f1, %f314;
	mul.rn.f32 	%f157, %f313, %f580;
	mul.rn.f32 	%f316, %f598, %f11;
	fma.rn.f32 	%f597, %f597, %f4, %f316;
	mul.rn.f32 	%f317, %f581, %f4;
	fma.rn.f32 	%f318, %f582, %f10, %f317;
	fma.rn.f32 	%f580, %f12, %f582, %f315;
	add.rn.f32 	%f319, %f318, %f597;
	mul.rn.f32 	%f320, %f596, %f15;
	mul.rn.f32 	%f321, %f318, %f4;
	and.b16  	%rs54, %rs94, 255;
	setp.eq.s16 	%p13, %rs53, %rs54;
	selp.f32 	%f322, %f28, %f29, %p13;
	mul.rn.f32 	%f323, %f1, %f319;
	mul.rn.f32 	%f596, %f322, %f579;
	fma.rn.f32 	%f595, %f595, %f4, %f320;
	fma.rn.f32 	%f324, %f157, %f14, %f321;
	fma.rn.f32 	%f579, %f16, %f157, %f323;
	ld.shared.f32 	%f325, [%r5];
	ld.shared.f32 	%f326, [%r6];
	ld.shared.f32 	%f327, [%r7];
	ld.shared.f32 	%f328, [%r8];
	sub.f32 	%f329, %f2, %f325;
	div.rn.f32 	%f330, %f325, %f3;
	add.rn.f32 	%f331, %f324, %f595;
	mul.rn.f32 	%f332, %f594, %f327;
	mul.rn.f32 	%f333, %f324, %f4;
	and.b16  	%rs55, %rs95, 255;
	setp.eq.s16 	%p14, %rs53, %rs55;
	selp.f32 	%f334, %f329, %f330, %p14;
	mul.rn.f32 	%f335, %f1, %f331;
	mul.rn.f32 	%f594, %f334, %f578;
	fma.rn.f32 	%f593, %f593, %f4, %f332;
	fma.rn.f32 	%f336, %f596, %f326, %f333;
	fma.rn.f32 	%f578, %f328, %f596, %f335;
	ld.shared.f32 	%f337, [%r9];
	ld.shared.f32 	%f338, [%r10];
	ld.shared.f32 	%f339, [%r11];
	ld.shared.f32 	%f340, [%r12];
	sub.f32 	%f341, %f2, %f337;
	div.rn.f32 	%f342, %f337, %f3;
	add.rn.f32 	%f343, %f336, %f593;
	mul.rn.f32 	%f344, %f592, %f339;
	mul.rn.f32 	%f345, %f336, %f4;
	and.b16  	%rs56, %rs96, 255;
	setp.eq.s16 	%p15, %rs53, %rs56;
	selp.f32 	%f346, %f341, %f342, %p15;
	mul.rn.f32 	%f347, %f1, %f343;
	mul.rn.f32 	%f592, %f346, %f577;
	fma.rn.f32 	%f591, %f591, %f4, %f344;
	fma.rn.f32 	%f348, %f594, %f338, %f345;
	fma.rn.f32 	%f577, %f340, %f594, %f347;
	ld.shared.f32 	%f349, [%r13];
	ld.shared.f32 	%f350, [%r14];
	ld.shared.f32 	%f351, [%r15];
	ld.shared.f32 	%f352, [%r16];
	sub.f32 	%f353, %f2, %f349;
	div.rn.f32 	%f354, %f349, %f3;
	add.rn.f32 	%f355, %f348, %f591;
	mul.rn.f32 	%f356, %f590, %f351;
	mul.rn.f32 	%f357, %f348, %f4;
	and.b16  	%rs57, %rs12, 255;
	setp.eq.s16 	%p16, %rs53, %rs57;
	selp.f32 	%f358, %f353, %f354, %p16;
	mul.rn.f32 	%f359, %f1, %f355;
	mul.rn.f32 	%f590, %f358, %f576;
	fma.rn.f32 	%f589, %f589, %f4, %f356;
	fma.rn.f32 	%f360, %f592, %f350, %f357;
	fma.rn.f32 	%f576, %f352, %f592, %f359;
	ld.shared.f32 	%f361, [%r17];
	ld.shared.f32 	%f362, [%r18];
	ld.shared.f32 	%f363, [%r19];
	ld.shared.f32 	%f364, [%r20];
	sub.f32 	%f365, %f2, %f361;
	div.rn.f32 	%f366, %f361, %f3;
	add.rn.f32 	%f367, %f360, %f589;
	mul.rn.f32 	%f368, %f588, %f363;
	mul.rn.f32 	%f369, %f360, %f4;
	and.b16  	%rs58, %rs13, 255;
	setp.eq.s16 	%p17, %rs53, %rs58;
	selp.f32 	%f370, %f365, %f366, %p17;
	mul.rn.f32 	%f371, %f1, %f367;
	mul.rn.f32 	%f588, %f370, %f575;
	fma.rn.f32 	%f587, %f587, %f4, %f368;
	fma.rn.f32 	%f372, %f590, %f362, %f369;
	fma.rn.f32 	%f575, %f364, %f590, %f371;
	sub.f32 	%f373, %f2, %f17;
	div.rn.f32 	%f374, %f17, %f3;
	add.rn.f32 	%f375, %f372, %f587;
	mul.rn.f32 	%f376, %f586, %f19;
	mul.rn.f32 	%f377, %f372, %f4;
	and.b16  	%rs59, %rs14, 255;
	setp.eq.s16 	%p18, %rs53, %rs59;
	selp.f32 	%f378, %f373, %f374, %p18;
	mul.rn.f32 	%f379, %f1, %f375;
	mul.rn.f32 	%f586, %f378, %f574;
	fma.rn.f32 	%f585, %f585, %f4, %f376;
	fma.rn.f32 	%f380, %f588, %f18, %f377;
	fma.rn.f32 	%f574, %f20, %f588, %f379;
	sub.f32 	%f381, %f2, %f21;
	div.rn.f32 	%f382, %f21, %f3;
	add.rn.f32 	%f383, %f380, %f585;
	mul.rn.f32 	%f384, %f584, %f23;
	mul.rn.f32 	%f385, %f380, %f4;
	and.b16  	%rs60, %rs15, 255;
	setp.eq.s16 	%p19, %rs53, %rs60;
	selp.f32 	%f386, %f381, %f382, %p19;
	mul.rn.f32 	%f387, %f1, %f383;
	mul.rn.f32 	%f584, %f386, %f573;
	fma.rn.f32 	%f583, %f583, %f4, %f384;
	fma.rn.f32 	%f180, %f586, %f22, %f385;
	fma.rn.f32 	%f573, %f24, %f586, %f387;
	@%p20 bra 	$L__BB0_27;
	add.rn.f32 	%f388, %f584, %f180;
	add.rn.f32 	%f625, %f625, %f388;
	bra.uni 	$L__BB0_28;
$L__BB0_27:
	st.global.f32 	[%rd8], %f584;
	st.global.f32 	[%rd9], %f180;
	st.global.f32 	[%rd10], %f583;
$L__BB0_28:
	add.s32 	%r174, %r174, 1;
	add.s32 	%r173, %r173, %r21;
	add.s32 	%r172, %r172, 1;
	setp.ne.s32 	%p21, %r174, 4;
	mov.f32 	%f598, %f157;
	@%p21 bra 	$L__BB0_8;
$L__BB0_29:
	add.s32 	%r170, %r170, 1;
	setp.ne.s32 	%p35, %r170, %r29;
	@%p35 bra 	$L__BB0_6;
$L__BB0_30:
	add.s32 	%r169, %r169, 1;
	setp.ne.s32 	%p36, %r169, %r26;
	@%p36 bra 	$L__BB0_4;
	shl.b32 	%r176, %r26, 3;
$L__BB0_32:
	cvt.s32.s16 	%r48, %rs5;
	setp.ge.s32 	%p37, %r176, %r48;
	@%p37 bra 	$L__BB0_64;
	cvt.rn.f32.s16 	%f463, %rs6;
	ld.const.f32 	%f464, [constant];
	div.rn.f32 	%f221, %f464, %f463;
	mul.rn.f32 	%f222, %f1, %f221;
	cvt.s32.s16 	%r49, %rs6;
	add.s32 	%r143, %r49, 3;
	shr.u32 	%r144, %r143, 30;
	add.s32 	%r145, %r143, %r144;
	shr.s32 	%r146, %r145, 2;
	add.s32 	%r50, %r48, -1;
	max.s32 	%r51, %r146, 1;
$L__BB0_34:
	and.b32  	%r53, %r176, 3;
	setp.ne.s32 	%p38, %r53, 0;
	@%p38 bra 	$L__BB0_36;
	ld.param.u64 	%rd137, [_Z7pairHMMiPcP7NUM_ADDPfS2_S2_S2__param_1];
	shr.u32 	%r147, %r176, 2;
	mul.lo.s32 	%r148, %r4, %r147;
	cvta.to.global.u64 	%rd81, %rd137;
	cvt.s64.s32 	%rd82, %r24;
	add.s64 	%rd83, %rd81, %rd82;
	mul.wide.s32 	%rd84, %r148, 4;
	add.s64 	%rd85, %rd83, %rd84;
	ld.global.u32 	%r149, [%rd85];
	bfe.u32 	%r150, %r149, 0, 8;
	cvt.u16.u32 	%rs93, %r150;
	bfe.u32 	%r151, %r149, 8, 8;
	cvt.u16.u32 	%rs94, %r151;
	bfe.u32 	%r152, %r149, 16, 8;
	cvt.u16.u32 	%rs95, %r152;
	bfe.u32 	%r153, %r149, 24, 8;
	cvt.u16.u32 	%rs96, %r153;
$L__BB0_36:
	ld.param.u64 	%rd138, [_Z7pairHMMiPcP7NUM_ADDPfS2_S2_S2__param_1];
	setp.lt.s16 	%p39, %rs6, 1;
	setp.eq.s32 	%p40, %r53, 1;
	selp.b16 	%rs70, %rs94, %rs93, %p40;
	setp.eq.s32 	%p41, %r53, 2;
	selp.b16 	%rs71, %rs95, %rs70, %p41;
	setp.eq.s32 	%p42, %r53, 3;
	selp.b16 	%rs93, %rs96, %rs71, %p42;
	mul.lo.s32 	%r154, %r4, %r176;
	shl.b32 	%r155, %r23, 5;
	cvta.to.global.u64 	%rd86, %rd138;
	cvt.s64.s32 	%rd87, %r24;
	add.s64 	%rd88, %rd86, %rd87;
	mul.wide.s32 	%rd89, %r86, 4;
	add.s64 	%rd90, %rd88, %rd89;
	mul.wide.s32 	%rd91, %r155, 4;
	mul.wide.s32 	%rd92, %r154, 4;
	add.s64 	%rd93, %rd90, %rd92;
	add.s64 	%rd94, %rd93, %rd91;
	ld.global.f32 	%f224, [%rd94];
	mul.wide.s32 	%rd95, %r23, 128;
	add.s64 	%rd96, %rd94, %rd95;
	ld.global.f32 	%f225, [%rd96];
	add.s64 	%rd97, %rd96, %rd95;
	ld.global.f32 	%f226, [%rd97];
	ld.global.f32 	%f465, [%rd93];
	sub.f32 	%f227, %f2, %f465;
	div.rn.f32 	%f228, %f465, %f3;
	@%p39 bra 	$L__BB0_63;
	setp.eq.s32 	%p43, %r176, 0;
	selp.f32 	%f631, %f222, 0f00000000, %p43;
	selp.f32 	%f630, %f221, 0f00000000, %p43;
	mov.f32 	%f629, 0f00000000;
	mov.b32 	%r177, 0;
	mov.f32 	%f628, %f629;
	mov.f32 	%f627, %f629;
	mov.f32 	%f626, %f629;
$L__BB0_38:
	mul.lo.s32 	%r158, %r4, %r177;
	mul.wide.s32 	%rd98, %r158, 4;
	add.s64 	%rd99, %rd7, %rd98;
	ld.global.u32 	%r159, [%rd99];
	bfe.u32 	%r160, %r159, 24, 8;
	cvt.u16.u32 	%rs38, %r160;
	bfe.u32 	%r161, %r159, 16, 8;
	cvt.u16.u32 	%rs39, %r161;
	bfe.u32 	%r162, %r159, 8, 8;
	cvt.u16.u32 	%rs40, %r162;
	bfe.u32 	%r163, %r159, 0, 8;
	cvt.u16.u32 	%rs41, %r163;
	shl.b32 	%r55, %r177, 2;
	setp.eq.s32 	%p44, %r55, %r49;
	@%p44 bra 	$L__BB0_62;
	setp.eq.s32 	%p45, %r176, 0;
	mul.lo.s32 	%r56, %r21, %r55;
	@%p45 bra 	$L__BB0_41;
	mul.wide.s32 	%rd100, %r56, 4;
	add.s64 	%rd101, %rd4, %rd100;
	ld.global.f32 	%f628, [%rd101];
	add.s64 	%rd102, %rd5, %rd100;
	ld.global.f32 	%f629, [%rd102];
	add.s64 	%rd103, %rd6, %rd100;
	ld.global.f32 	%f630, [%rd103];
$L__BB0_41:
	setp.ge.s32 	%p46, %r176, %r50;
	add.rn.f32 	%f467, %f629, %f630;
	mul.rn.f32 	%f468, %f626, %f225;
	mul.rn.f32 	%f469, %f629, %f4;
	and.b16  	%rs72, %rs93, 255;
	and.b16  	%rs73, %rs41, 255;
	setp.eq.s16 	%p47, %rs73, %rs72;
	selp.f32 	%f470, %f227, %f228, %p47;
	mul.rn.f32 	%f471, %f1, %f467;
	mul.rn.f32 	%f626, %f470, %f631;
	fma.rn.f32 	%f245, %f628, %f224, %f469;
	fma.rn.f32 	%f627, %f627, %f4, %f468;
	fma.rn.f32 	%f631, %f226, %f628, %f471;
	@%p46 bra 	$L__BB0_43;
	mul.wide.s32 	%rd104, %r56, 4;
	add.s64 	%rd105, %rd4, %rd104;
	st.global.f32 	[%rd105], %f626;
	add.s64 	%rd106, %rd5, %rd104;
	st.global.f32 	[%rd106], %f245;
	add.s64 	%rd107, %rd6, %rd104;
	st.global.f32 	[%rd107], %f627;
	bra.uni 	$L__BB0_44;
$L__BB0_43:
	add.rn.f32 	%f472, %f626, %f245;
	add.rn.f32 	%f625, %f625, %f472;
$L__BB0_44:
	add.s32 	%r164, %r55, 1;
	setp.eq.s32 	%p48, %r164, %r49;
	@%p48 bra 	$L__BB0_62;
	add.s32 	%r57, %r56, %r21;
	@%p45 bra 	$L__BB0_47;
	mul.wide.s32 	%rd108, %r57, 4;
	add.s64 	%rd109, %rd4, %rd108;
	ld.global.f32 	%f628, [%rd109];
	add.s64 	%rd110, %rd5, %rd108;
	ld.global.f32 	%f629, [%rd110];
	add.s64 	%rd111, %rd6, %rd108;
	ld.global.f32 	%f630, [%rd111];
$L__BB0_47:
	setp.lt.s32 	%p50, %r176, %r50;
	add.rn.f32 	%f473, %f629, %f630;
	mul.rn.f32 	%f474, %f626, %f225;
	mul.rn.f32 	%f475, %f629, %f4;
	and.b16  	%rs75, %rs40, 255;
	setp.eq.s16 	%p51, %rs75, %rs72;
	selp.f32 	%f476, %f227, %f228, %p51;
	mul.rn.f32 	%f477, %f1, %f473;
	mul.rn.f32 	%f626, %f476, %f631;
	fma.rn.f32 	%f257, %f628, %f224, %f475;
	fma.rn.f32 	%f627, %f627, %f4, %f474;
	fma.rn.f32 	%f631, %f226, %f628, %f477;
	@%p50 bra 	$L__BB0_49;
	add.rn.f32 	%f478, %f626, %f257;
	add.rn.f32 	%f625, %f625, %f478;
	bra.uni 	$L__BB0_50;
$L__BB0_49:
	mul.wide.s32 	%rd112, %r57, 4;
	add.s64 	%rd113, %rd4, %rd112;
	st.global.f32 	[%rd113], %f626;
	add.s64 	%rd114, %rd5, %rd112;
	st.global.f32 	[%rd114], %f257;
	add.s64 	%rd115, %rd6, %rd112;
	st.global.f32 	[%rd115], %f627;
$L__BB0_50:
	add.s32 	%r165, %r55, 2;
	setp.eq.s32 	%p52, %r165, %r49;
	@%p52 bra 	$L__BB0_62;
	add.s32 	%r58, %r57, %r21;
	@%p45 bra 	$L__BB0_53;
	mul.wide.s32 	%rd116, %r58, 4;
	add.s64 	%rd117, %rd4, %rd116;
	ld.global.f32 	%f628, [%rd117];
	add.s64 	%rd118, %rd5, %rd116;
	ld.global.f32 	%f629, [%rd118];
	add.s64 	%rd119, %rd6, %rd116;
	ld.global.f32 	%f630, [%rd119];
$L__BB0_53:
	add.rn.f32 	%f479, %f629, %f630;
	mul.rn.f32 	%f480, %f626, %f225;
	mul.rn.f32 	%f481, %f629, %f4;
	and.b16  	%rs77, %rs39, 255;
	setp.eq.s16 	%p55, %rs77, %rs72;
	selp.f32 	%f482, %f227, %f228, %p55;
	mul.rn.f32 	%f483, %f1, %f479;
	mul.rn.f32 	%f626, %f482, %f631;
	fma.rn.f32 	%f269, %f628, %f224, %f481;
	fma.rn.f32 	%f627, %f627, %f4, %f480;
	fma.rn.f32 	%f631, %f226, %f628, %f483;
	@%p50 bra 	$L__BB0_55;
	add.rn.f32 	%f484, %f626, %f269;
	add.rn.f32 	%f625, %f625, %f484;
	bra.uni 	$L__BB0_56;
$L__BB0_55:
	mul.wide.s32 	%rd120, %r58, 4;
	add.s64 	%rd121, %rd4, %rd120;
	st.global.f32 	[%rd121], %f626;
	add.s64 	%rd122, %rd5, %rd120;
	st.global.f32 	[%rd122], %f269;
	add.s64 	%rd123, %rd6, %rd120;
	st.global.f32 	[%rd123], %f627;
$L__BB0_56:
	add.s32 	%r166, %r55, 3;
	setp.eq.s32 	%p56, %r166, %r49;
	@%p56 bra 	$L__BB0_62;
	setp.eq.s32 	%p57, %r176, 0;
	add.s32 	%r59, %r58, %r21;
	@%p57 bra 	$L__BB0_59;
	mul.wide.s32 	%rd124, %r59, 4;
	add.s64 	%rd125, %rd4, %rd124;
	ld.global.f32 	%f628, [%rd125];
	add.s64 	%rd126, %rd5, %rd124;
	ld.global.f32 	%f629, [%rd126];
	add.s64 	%rd127, %rd6, %rd124;
	ld.global.f32 	%f630, [%rd127];
$L__BB0_59:
	setp.lt.s32 	%p58, %r176, %r50;
	add.rn.f32 	%f485, %f629, %f630;
	mul.rn.f32 	%f486, %f626, %f225;
	mul.rn.f32 	%f487, %f629, %f4;
	and.b16  	%rs79, %rs38, 255;
	setp.eq.s16 	%p59, %rs79, %rs72;
	selp.f32 	%f488, %f227, %f228, %p59;
	mul.rn.f32 	%f489, %f1, %f485;
	mul.rn.f32 	%f626, %f488, %f631;
	fma.rn.f32 	%f281, %f628, %f224, %f487;
	fma.rn.f32 	%f627, %f627, %f4, %f486;
	fma.rn.f32 	%f631, %f226, %f628, %f489;
	@%p58 bra 	$L__BB0_61;
	add.rn.f32 	%f490, %f626, %f281;
	add.rn.f32 	%f625, %f625, %f490;
	bra.uni 	$L__BB0_62;
$L__BB0_61:
	mul.wide.s32 	%rd128, %r59, 4;
	add.s64 	%rd129, %rd4, %rd128;
	st.global.f32 	[%rd129], %f626;
	add.s64 	%rd130, %rd5, %rd128;
	st.global.f32 	[%rd130], %f281;
	add.s64 	%rd131, %rd6, %rd128;
	st.global.f32 	[%rd131], %f627;
$L__BB0_62:
	add.s32 	%r177, %r177, 1;
	setp.ne.s32 	%p60, %r177, %r51;
	@%p60 bra 	$L__BB0_38;
$L__BB0_63:
	add.s32 	%r176, %r176, 1;
	setp.ne.s32 	%p61, %r176, %r48;
	@%p61 bra 	$L__BB0_34;
$L__BB0_64:
	ld.param.u64 	%rd140, [_Z7pairHMMiPcP7NUM_ADDPfS2_S2_S2__param_3];
	ld.param.u32 	%r167, [_Z7pairHMMiPcP7NUM_ADDPfS2_S2_S2__param_0];
	cvta.to.global.u64 	%rd132, %rd140;
	mul.wide.s32 	%rd133, %r168, 4;
	add.s64 	%rd134, %rd132, %rd133;
	st.global.f32 	[%rd134], %f625;
	add.s32 	%r168, %r168, %r21;
	setp.lt.s32 	%p62, %r168, %r167;
	@%p62 bra 	$L__BB0_2;
$L__BB0_65:
	ret;

}


// ===== COMPILED SASS (sm_100) =====

	.target	sm_100

	.elftype	@"ET_EXEC"


//--------------------- .note.nv.tkinfo           --------------------------
	.section	.note.nv.tkinfo,"",@"SHT_NOTE"
	.sectionflags	@"SHF_NOTE_NV_TKINFO"
	.tkinfo
        /*0018*/ 	.word	0x00000002
        /*0030*/ 	.string	""
        /*0030*/ 	.string	"ptxas"
        /*0030*/ 	.string	"Cuda compilation tools, release 13.0, V13.0.88"
        /*0030*/ 	.string	"Build cuda_13.0.r13.0/compiler.36424714_0"
        /*0030*/ 	.string	"-arch sm_100 -m 64 "



//--------------------- .note.nv.cuinfo           --------------------------
	.section	.note.nv.cuinfo,"",@"SHT_NOTE"
	.sectionflags	@"SHF_NOTE_NV_CUINFO"
        /*0018*/ 	.short	0x0002
        /*001a*/ 	.short	0x0064
        /*001c*/ 	.short	0x0082
	.zero		2


//--------------------- .nv.info                  --------------------------
	.section	.nv.info,"",@"SHT_CUDA_INFO"
	.align	4


	//----- nvinfo : EIATTR_REGCOUNT
	.align		4
        /*0000*/ 	.byte	0x04, 0x2f
        /*0002*/ 	.short	(.L_3 - .L_2)
	.align		4
.L_2:
        /*0004*/ 	.word	index@(_Z7pairHMMiPcP7NUM_ADDPfS2_S2_S2_)
        /*0008*/ 	.word	0x00000080


	//----- nvinfo : EIATTR_FRAME_SIZE
	.align		4
.L_3:
        /*000c*/ 	.byte	0x04, 0x11
        /*000e*/ 	.short	(.L_5 - .L_4)
	.align		4
.L_4:
        /*0010*/ 	.word	index@($__internal_0_$__cuda_sm3x_div_rn_noftz_f32_slowpath)
        /*0014*/ 	.word	0x00000000


	//----- nvinfo : EIATTR_FRAME_SIZE
	.align		4
.L_5:
        /*0018*/ 	.byte	0x04, 0x11
        /*001a*/ 	.short	(.L_7 - .L_6)
	.align		4
.L_6:
        /*001c*/ 	.word	index@(_Z7pairHMMiPcP7NUM_ADDPfS2_S2_S2_)
        /*0020*/ 	.word	0x00000000


	//----- nvinfo : EIATTR_MIN_STACK_SIZE
	.align		4
.L_7:
        /*0024*/ 	.byte	0x04, 0x12
        /*0026*/ 	.short	(.L_9 - .L_8)
	.align		4
.L_8:
        /*0028*/ 	.word	index@(_Z7pairHMMiPcP7NUM_ADDPfS2_S2_S2_)
        /*002c*/ 	.word	0x00000000
.L_9:


//--------------------- .nv.compat                --------------------------
	.section	.nv.compat,"",@"SHT_CUDA_COMPAT_INFO"
	.align	4
        /*0000*/ 	.byte	0x02, 0x09, 0x00, 0x00, 0x02, 0x02, 0x01, 0x00, 0x02, 0x05, 0x05, 0x00, 0x03, 0x07, 0x01, 0x01
        /*0010*/ 	.byte	0x02, 0x03, 0x00, 0x00, 0x02, 0x06, 0x01, 0x00, 0x04, 0x0b, 0x08, 0x00, 0x01, 0x00, 0x00, 0x00
        /*0020*/ 	.byte	0x00, 0x00, 0x00, 0x00


//--------------------- .nv.info._Z7pairHMMiPcP7NUM_ADDPfS2_S2_S2_ --------------------------
	.section	.nv.info._Z7pairHMMiPcP7NUM_ADDPfS2_S2_S2_,"",@"SHT_CUDA_INFO"
	.sectionflags	@""
	.align	4


	//----- nvinfo : EIATTR_CUDA_API_VERSION
	.align		4
        /*0000*/ 	.byte	0x04, 0x37
        /*0002*/ 	.short	(.L_11 - .L_10)
.L_10:
        /*0004*/ 	.word	0x00000082


	//----- nvinfo : EIATTR_KPARAM_INFO
	.align		4
.L_11:
        /*0008*/ 	.byte	0x04, 0x17
        /*000a*/ 	.short	(.L_13 - .L_12)
.L_12:
        /*000c*/ 	.word	0x00000000
        /*0010*/ 	.short	0x0006
        /*0012*/ 	.short	0x0030
        /*0014*/ 	.byte	0x00, 0xf5, 0x21, 0x00


	//----- nvinfo : EIATTR_KPARAM_INFO
	.align		4
.L_13:
        /*0018*/ 	.byte	0x04, 0x17
        /*001a*/ 	.short	(.L_15 - .L_14)
.L_14:
        /*001c*/ 	.word	0x00000000
        /*0020*/ 	.short	0x0005
        /*0022*/ 	.short	0x0028
        /*0024*/ 	.byte	0x00, 0xf5, 0x21, 0x00


	//----- nvinfo : EIATTR_KPARAM_INFO
	.align		4
.L_15:
        /*0028*/ 	.byte	0x04, 0x17
        /*002a*/ 	.short	(.L_17 - .L_16)
.L_16:
        /*002c*/ 	.word	0x00000000
        /*0030*/ 	.short	0x0004
        /*0032*/ 	.short	0x0020
        /*0034*/ 	.byte	0x00, 0xf5, 0x21, 0x00


	//----- nvinfo : EIATTR_KPARAM_INFO
	.align		4
.L_17:
        /*0038*/ 	.byte	0x04, 0x17
        /*003a*/ 	.short	(.L_19 - .L_18)
.L_18:
        /*003c*/ 	.word	0x00000000
        /*0040*/ 	.short	0x0003
        /*0042*/ 	.short	0x0018
        /*0044*/ 	.byte	0x00, 0xf5, 0x21, 0x00


	//----- nvinfo : EIATTR_KPARAM_INFO
	.align		4
.L_19:
        /*0048*/ 	.byte	0x04, 0x17
        /*004a*/ 	.short	(.L_21 - .L_20)
.L_20:
        /*004c*/ 	.word	0x00000000
        /*0050*/ 	.short	0x0002
        /*0052*/ 	.short	0x0010
        /*0054*/ 	.byte	0x00, 0xf5, 0x21, 0x00


	//----- nvinfo : EIATTR_KPARAM_INFO
	.align		4
.L_21:
        /*0058*/ 	.byte	0x04, 0x17
        /*005a*/ 	.short	(.L_23 - .L_22)
.L_22:
        /*005c*/ 	.word	0x00000000
        /*0060*/ 	.short	0x0001
        /*0062*/ 	.short	0x0008
        /*0064*/ 	.byte	0x00, 0xf5, 0x21, 0x00


	//----- nvinfo : EIATTR_KPARAM_INFO
	.align		4
.L_23:
        /*0068*/ 	.byte	0x04, 0x17
        /*006a*/ 	.short	(.L_25 - .L_24)
.L_24:
        /*006c*/ 	.word	0x00000000
        /*0070*/ 	.short	0x0000
        /*0072*/ 	.short	0x0000
        /*0074*/ 	.byte	0x00, 0xf0, 0x11, 0x00


	//----- nvinfo : EIATTR_SPARSE_MMA_MASK
	.align		4
.L_25:
        /*0078*/ 	.byte	0x03, 0x50
        /*007a*/ 	.short	0x0000


	//----- nvinfo : EIATTR_MAXREG_COUNT
	.align		4
        /*007c*/ 	.byte	0x03, 0x1b
        /*007e*/ 	.short	0x00ff


	//----- nvinfo : EIATTR_MERCURY_ISA_VERSION
	.align		4
        /*0080*/ 	.byte	0x03, 0x5f
        /*0082*/ 	.short	0x0101


	//----- nvinfo : EIATTR_VRC_CTA_INIT_COUNT
	.align		4
        /*0084*/ 	.byte	0x02, 0x4a
	.zero		1
	.zero		1


	//----- nvinfo : EIATTR_EXIT_INSTR_OFFSETS
	.align		4
        /*0088*/ 	.byte	0x04, 0x1c
        /*008a*/ 	.short	(.L_27 - .L_26)


	//   ....[0]....
.L_26:
        /*008c*/ 	.word	0x00000070


	//   ....[1]....
        /*0090*/ 	.word	0x00004430


	//----- nvinfo : EIATTR_CRS_STACK_SIZE
	.align		4
.L_27:
        /*0094*/ 	.byte	0x04, 0x1e
        /*0096*/ 	.short	(.L_29 - .L_28)
.L_28:
        /*0098*/ 	.word	0x00000000


	//----- nvinfo : EIATTR_CBANK_PARAM_SIZE
	.align		4
.L_29:
        /*009c*/ 	.byte	0x03, 0x19
        /*009e*/ 	.short	0x0038


	//----- nvinfo : EIATTR_PARAM_CBANK
	.align		4
        /*00a0*/ 	.byte	0x04, 0x0a
        /*00a2*/ 	.short	(.L_31 - .L_30)
	.align		4
.L_30:
        /*00a4*/ 	.word	index@(.nv.constant0._Z7pairHMMiPcP7NUM_ADDPfS2_S2_S2_)
        /*00a8*/ 	.short	0x0380
        /*00aa*/ 	.short	0x0038


	//----- nvinfo : EIATTR_SW_WAR
	.align		4
.L_31:
        /*00ac*/ 	.byte	0x04, 0x36
        /*00ae*/ 	.short	(.L_33 - .L_32)
.L_32:
        /*00b0*/ 	.word	0x00000008
.L_33:


//--------------------- .nv.callgraph             --------------------------
	.section	.nv.callgraph,"",@"SHT_CUDA_CALLGRAPH"
	.align	4
	.sectionentsize	8
	.align		4
        /*0000*/ 	.word	0x00000000
	.align		4
        /*0004*/ 	.word	0xffffffff
	.align		4
        /*0008*/ 	.word	0x00000000
	.align		4
        /*000c*/ 	.word	0xfffffffe
	.align		4
        /*0010*/ 	.word	0x00000000
	.align		4
        /*0014*/ 	.word	0xfffffffd
	.align		4
        /*0018*/ 	.word	0x00000000
	.align		4
        /*001c*/ 	.word	0xfffffffc


//--------------------- .nv.constant3             --------------------------
	.section	.nv.constant3,"a",@progbits
	.align	4
.nv.constant3:
	.type		constant,@object
	.size		constant,(constant_int - constant)
constant:
	.zero		40
	.type		constant_int,@object
	.size		constant_int,(.L_1 - constant_int)
constant_int:
	.zero		40
.L_1:


//--------------------- .text._Z7pairHMMiPcP7NUM_ADDPfS2_S2_S2_ --------------------------
	.section	.text._Z7pairHMMiPcP7NUM_ADDPfS2_S2_S2_,"ax",@progbits
	.align	128
        .global         _Z7pairHMMiPcP7NUM_ADDPfS2_S2_S2_
        .type           _Z7pairHMMiPcP7NUM_ADDPfS2_S2_S2_,@function
        .size           _Z7pairHMMiPcP7NUM_ADDPfS2_S2_S2_,(.L_x_75 - _Z7pairHMMiPcP7NUM_ADDPfS2_S2_S2_)
        .other          _Z7pairHMMiPcP7NUM_ADDPfS2_S2_S2_,@"STO_CUDA_ENTRY STV_DEFAULT"
_Z7pairHMMiPcP7NUM_ADDPfS2_S2_S2_:
.text._Z7pairHMMiPcP7NUM_ADDPfS2_S2_S2_:
[----:B------:R-:W-:Y:S01]  /*0000*/  LDC R1, c[0x0][0x37c] ;  /* 0x0000df00ff017b82 */ /* 0x000fe20000000800 */
[----:B------:R-:W0:Y:S07]  /*0010*/  S2R R4, SR_TID.X ;  /* 0x0000000000047919 */ /* 0x000e2e0000002100 */
[----:B------:R-:W0:Y:S01]  /*0020*/  S2UR UR4, SR_CTAID.X ;  /* 0x00000000000479c3 */ /* 0x000e220000002500 */
[----:B------:R-:W1:Y:S07]  /*0030*/  LDCU UR5, c[0x0][0x380] ;  /* 0x00007000ff0577ac */ /* 0x000e6e0008000800 */
[----:B------:R-:W0:Y:S02]  /*0040*/  LDC R85, c[0x0][0x360] ;  /* 0x0000d800ff557b82 */ /* 0x000e240000000800 */
[----:B0-----:R-:W-:-:S05]  /*0050*/  IMAD R102, R85, UR4, R4 ;  /* 0x0000000455667c24 */ /* 0x001fca000f8e0204 */
[----:B-1----:R-:W-:-:S13]  /*0060*/  ISETP.GE.AND P0, PT, R102, UR5, PT ;  /* 0x0000000566007c0c */ /* 0x002fda000bf06270 */
[----:B------:R-:W-:Y:S05]  /*0070*/  @P0 EXIT ;  /* 0x000000000000094d */ /* 0x000fea0003800000 */
[----:B------:R-:W0:Y:S01]  /*0080*/  S2UR UR7, SR_CgaCtaId ;  /* 0x00000000000779c3 */ /* 0x000e220000008800 */
[----:B------:R-:W-:Y:S01]  /*0090*/  UMOV UR4, 0x400 ;  /* 0x0000040000047882 */ /* 0x000fe20000000000 */
[----:B------:R-:W1:Y:S01]  /*00a0*/  LDCU UR11, c[0x0][0x370] ;  /* 0x00006e00ff0b77ac */ /* 0x000e620008000800 */
[----:B------:R-:W-:Y:S02]  /*00b0*/  UIADD3 UR5, UPT, UPT, UR4, 0x1000, URZ ;  /* 0x0000100004057890 */ /* 0x000fe4000fffe0ff */
[----:B------:R-:W-:-:S03]  /*00c0*/  UIADD3 UR6, UPT, UPT, UR4, 0x2000, URZ ;  /* 0x0000200004067890 */ /* 0x000fc6000fffe0ff */
[----:B------:R-:W2:Y:S01]  /*00d0*/  LDC.64 R58, c[0x0][0x3a0] ;  /* 0x0000e800ff3a7b82 */ /* 0x000ea20000000a00 */
[----:B------:R-:W3:Y:S07]  /*00e0*/  LDCU.64 UR8, c[0x0][0x358] ;  /* 0x00006b00ff0877ac */ /* 0x000eee0008000a00 */
[----:B------:R-:W4:Y:S01]  /*00f0*/  LDC.64 R60, c[0x0][0x3b0] ;  /* 0x0000ec00ff3c7b82 */ /* 0x000f220000000a00 */
[----:B-1----:R-:W-:Y:S01]  /*0100*/  IMAD R101, R85, UR11, RZ ;  /* 0x0000000b55657c24 */ /* 0x002fe2000f8e02ff */
[----:B0-----:R-:W-:-:S06]  /*0110*/  ULEA UR10, UR7, UR4, 0x18 ;  /* 0x00000004070a7291 */ /* 0x001fcc000f8ec0ff */
[----:B------:R-:W0:Y:S01]  /*0120*/  LDC.64 R62, c[0x0][0x3a8] ;  /* 0x0000ea00ff3e7b82 */ /* 0x000e220000000a00 */
[----:B------:R-:W-:Y:S02]  /*0130*/  UIADD3 UR4, UPT, UPT, UR4, 0x3000, URZ ;  /* 0x0000300004047890 */ /* 0x000fe4000fffe0ff */
[----:B------:R-:W-:Y:S02]  /*0140*/  ULEA UR5, UR7, UR5, 0x18 ;  /* 0x0000000507057291 */ /* 0x000fe4000f8ec0ff */
[----:B------:R-:W-:Y:S01]  /*0150*/  ULEA UR6, UR7, UR6, 0x18 ;  /* 0x0000000607067291 */ /* 0x000fe2000f8ec0ff */
[----:B------:R-:W-:Y:S01]  /*0160*/  LEA R0, R4, UR10, 0x2 ;  /* 0x0000000a04007c11 */ /* 0x000fe2000f8e10ff */
[----:B------:R-:W-:Y:S01]  /*0170*/  ULEA UR4, UR7, UR4, 0x18 ;  /* 0x0000000407047291 */ /* 0x000fe2000f8ec0ff */
[----:B--2---:R-:W-:Y:S01]  /*0180*/  IMAD.WIDE R58, R102, 0x4, R58 ;  /* 0x00000004663a7825 */ /* 0x004fe200078e023a */
[C---:B------:R-:W-:Y:S02]  /*0190*/  LEA R2, R4.reuse, UR5, 0x2 ;  /* 0x0000000504027c11 */ /* 0x040fe4000f8e10ff */
[----:B------:R-:W-:-:S02]  /*01a0*/  LEA R3, R4, UR6, 0x2 ;  /* 0x0000000604037c11 */ /* 0x000fc4000f8e10ff */
[----:B------:R-:W-:Y:S02]  /*01b0*/  LEA R4, R4, UR4, 0x2 ;  /* 0x0000000404047c11 */ /* 0x000fe4000f8e10ff */
[C---:B------:R-:W-:Y:S01]  /*01c0*/  LEA R0, R85.reuse, R0, 0x2 ;  /* 0x0000000055007211 */ /* 0x040fe200078e10ff */
[C---:B----4-:R-:W-:Y:S01]  /*01d0*/  IMAD.WIDE R60, R102.reuse, 0x4, R60 ;  /* 0x00000004663c7825 */ /* 0x050fe200078e023c */
[C---:B------:R-:W-:Y:S02]  /*01e0*/  LEA R2, R85.reuse, R2, 0x2 ;  /* 0x0000000255027211 */ /* 0x040fe400078e10ff */
[C---:B------:R-:W-:Y:S02]  /*01f0*/  LEA R3, R85.reuse, R3, 0x2 ;  /* 0x0000000355037211 */ /* 0x040fe400078e10ff */
[C---:B------:R-:W-:Y:S02]  /*0200*/  LEA R4, R85.reuse, R4, 0x2 ;  /* 0x0000000455047211 */ /* 0x040fe400078e10ff */
[C---:B------:R-:W-:Y:S01]  /*0210*/  LEA R100, R85.reuse, R0, 0x2 ;  /* 0x0000000055647211 */ /* 0x040fe200078e10ff */
[----:B0-----:R-:W-:Y:S01]  /*0220*/  IMAD.WIDE R62, R102, 0x4, R62 ;  /* 0x00000004663e7825 */ /* 0x001fe200078e023e */
[----:B------:R-:W-:-:S02]  /*0230*/  LEA R99, R85, R2, 0x2 ;  /* 0x0000000255637211 */ /* 0x000fc400078e10ff */
[C---:B------:R-:W-:Y:S02]  /*0240*/  LEA R98, R85.reuse, R3, 0x2 ;  /* 0x0000000355627211 */ /* 0x040fe400078e10ff */
[C---:B------:R-:W-:Y:S02]  /*0250*/  LEA R97, R85.reuse, R4, 0x2 ;  /* 0x0000000455617211 */ /* 0x040fe400078e10ff */
[C---:B------:R-:W-:Y:S02]  /*0260*/  LEA R96, R85.reuse, R100, 0x2 ;  /* 0x0000006455607211 */ /* 0x040fe400078e10ff */
[C---:B------:R-:W-:Y:S02]  /*0270*/  LEA R95, R85.reuse, R99, 0x2 ;  /* 0x00000063555f7211 */ /* 0x040fe400078e10ff */
[C---:B------:R-:W-:Y:S02]  /*0280*/  LEA R94, R85.reuse, R98, 0x2 ;  /* 0x00000062555e7211 */ /* 0x040fe400078e10ff */
        /* <DEDUP_REMOVED lines=8> */
[----:B---3--:R-:W-:-:S07]  /*0310*/  LEA R85, R85, R89, 0x2 ;  /* 0x0000005955557211 */ /* 0x008fce00078e10ff */
.L_x_62:
[----:B0-----:R-:W0:Y:S01]  /*0320*/  LDC.64 R2, c[0x0][0x390] ;  /* 0x0000e400ff027b82 */ /* 0x001e220000000a00 */
[----:B-1----:R-:W1:Y:S01]  /*0330*/  LDCU.64 UR4, c[0x0][0x388] ;  /* 0x00007100ff0477ac */ /* 0x002e620008000a00 */
[----:B0-----:R-:W-:-:S05]  /*0340*/  IMAD.WIDE R2, R102, 0xc, R2 ;  /* 0x0000000c66027825 */ /* 0x001fca00078e0202 */
[----:B--2---:R-:W2:Y:S04]  /*0350*/  LDG.E R84, desc[UR8][R2.64+0x8] ;  /* 0x0000080802547981 */ /* 0x004ea8000c1e1900 */
[----:B------:R-:W1:Y:S04]  /*0360*/  LDG.E R83, desc[UR8][R2.64+0x4] ;  /* 0x0000040802537981 */ /* 0x000e68000c1e1900 */
[----:B------:R-:W3:Y:S01]  /*0370*/  LDG.E R82, desc[UR8][R2.64] ;  /* 0x0000000802527981 */ /* 0x000ee2000c1e1900 */
[----:B------:R-:W-:Y:S01]  /*0380*/  BSSY.RECONVERGENT B0, `(.L_x_0) ;  /* 0x000031b000007945 */ /* 0x000fe20003800200 */
[----:B------:R-:W-:Y:S01]  /*0390*/  HFMA2 R77, -RZ, RZ, 0, 0 ;  /* 0x00000000ff4d7431 */ /* 0x000fe200000001ff */
[----:B--2---:R-:W-:-:S02]  /*03a0*/  IADD3 R0, PT, PT, R84, 0x3, RZ ;  /* 0x0000000354007810 */ /* 0x004fc40007ffe0ff */
[----:B-----5:R-:W-:Y:S02]  /*03b0*/  SHF.L.U32 R7, R84, 0x5, RZ ;  /* 0x0000000554077819 */ /* 0x020fe400000006ff */
[----:B------:R-:W-:Y:S02]  /*03c0*/  SHF.R.S32.HI R5, RZ, 0x1f, R0 ;  /* 0x0000001fff057819 */ /* 0x000fe40000011400 */
[----:B-1----:R-:W-:Y:S01]  /*03d0*/  IADD3 R4, P0, PT, R83, UR4, RZ ;  /* 0x0000000453047c10 */ /* 0x002fe2000ff1e0ff */
[----:B------:R-:W0:Y:S01]  /*03e0*/  LDCU UR4, c[0x3][0x14] ;  /* 0x00c00280ff0477ac */ /* 0x000e220008000800 */
[----:B------:R-:W-:Y:S02]  /*03f0*/  LEA.HI R5, R5, R0, RZ, 0x2 ;  /* 0x0000000005057211 */ /* 0x000fe400078f10ff */
[----:B---3--:R-:W-:Y:S02]  /*0400*/  PRMT R2, R82, 0x9910, RZ ;  /* 0x0000991052027816 */ /* 0x008fe400000000ff */
[----:B------:R-:W-:-:S02]  /*0410*/  SHF.R.S32.HI R81, RZ, 0x2, R5 ;  /* 0x00000002ff517819 */ /* 0x000fc40000011405 */
[----:B------:R-:W-:Y:S02]  /*0420*/  LEA.HI.X.SX32 R5, R83, UR5, 0x1, P0 ;  /* 0x0000000553057c11 */ /* 0x000fe400080f0eff */
[----:B------:R-:W-:Y:S02]  /*0430*/  SHF.L.U32 R81, R81, 0x5, RZ ;  /* 0x0000000551517819 */ /* 0x000fe400000006ff */
[----:B------:R-:W-:Y:S02]  /*0440*/  ISETP.GE.AND P0, PT, R2, 0x8, PT ;  /* 0x000000080200780c */ /* 0x000fe40003f06270 */
[----:B------:R-:W-:Y:S01]  /*0450*/  SHF.R.S32.HI R0, RZ, 0xf, R2 ;  /* 0x0000000fff007819 */ /* 0x000fe20000011402 */
[----:B------:R-:W-:-:S03]  /*0460*/  IMAD.WIDE R4, R81, 0x4, R4 ;  /* 0x0000000451047825 */ /* 0x000fc600078e0204 */
[----:B------:R-:W-:Y:S02]  /*0470*/  LOP3.LUT R3, R0, 0xffff, RZ, 0xc0, !PT ;  /* 0x0000ffff00037812 */ /* 0x000fe400078ec0ff */
[----:B0-----:R-:W-:Y:S01]  /*0480*/  MOV R80, UR4 ;  /* 0x0000000400507c02 */ /* 0x001fe20008000f00 */
[----:B------:R-:W-:Y:S01]  /*0490*/  IMAD.WIDE R4, R7, 0x4, R4 ;  /* 0x0000000407047825 */ /* 0x000fe200078e0204 */
[----:B------:R-:W-:-:S03]  /*04a0*/  LEA.HI R0, R3, R82, RZ, 0x13 ;  /* 0x0000005203007211 */ /* 0x000fc600078f98ff */
[----:B------:R-:W-:-:S04]  /*04b0*/  IMAD.WIDE R4, R84, 0x80, R4 ;  /* 0x0000008054047825 */ /* 0x000fc800078e0204 */
[----:B------:R-:W-:-:S04]  /*04c0*/  IMAD.WIDE R4, R84, 0x80, R4 ;  /* 0x0000008054047825 */ /* 0x000fc800078e0204 */
[----:B------:R-:W-:Y:S01]  /*04d0*/  IMAD.WIDE R64, R84, 0x80, R4 ;  /* 0x0000008054407825 */ /* 0x000fe200078e0204 */
[----:B------:R-:W-:Y:S06]  /*04e0*/  @!P0 BRA `(.L_x_1) ;  /* 0x0000003000108947 */ /* 0x000fec0003800000 */
[----:B------:R-:W0:Y:S01]  /*04f0*/  I2F.S16 R119, R82.H1 ;  /* 0x1000005200777306 */ /* 0x000e220000101400 */
[----:B------:R-:W1:Y:S01]  /*0500*/  LDCU UR4, c[0x3][URZ] ;  /* 0x00c00000ff0477ac */ /* 0x000e620008000800 */
[----:B------:R-:W-:Y:S01]  /*0510*/  PRMT R79, R82, 0xbb32, RZ ;  /* 0x0000bb32524f7816 */ /* 0x000fe200000000ff */
[----:B------:R-:W-:Y:S01]  /*0520*/  BSSY.RECONVERGENT B1, `(.L_x_2) ;  /* 0x0000015000017945 */ /* 0x000fe20003800200 */
[----:B------:R-:W-:Y:S02]  /*0530*/  PRMT R2, R0, 0x9910, RZ ;  /* 0x0000991000027816 */ /* 0x000fe400000000ff */
[----:B------:R-:W-:Y:S02]  /*0540*/  IADD3 R0, PT, PT, R79, 0x3, RZ ;  /* 0x000000034f007810 */ /* 0x000fe40007ffe0ff */
[----:B------:R-:W-:Y:S02]  /*0550*/  SHF.R.S32.HI R4, RZ, 0x3, R2 ;  /* 0x00000003ff047819 */ /* 0x000fe40000011402 */
[----:B------:R-:W-:-:S02]  /*0560*/  LEA.HI R0, R0, R0, RZ, 0x2 ;  /* 0x0000000000007211 */ /* 0x000fc400078f10ff */
[----:B------:R-:W-:Y:S02]  /*0570*/  PRMT R77, R4, 0x9910, RZ ;  /* 0x00009910044d7816 */ /* 0x000fe400000000ff */
[----:B------:R-:W-:Y:S01]  /*0580*/  SHF.R.S32.HI R75, RZ, 0x2, R0 ;  /* 0x00000002ff4b7819 */ /* 0x000fe20000011400 */
[----:B0-----:R-:W0:Y:S01]  /*0590*/  MUFU.RCP R78, R119 ;  /* 0x00000077004e7308 */ /* 0x001e220000001000 */
[----:B-1----:R-:W-:-:S07]  /*05a0*/  MOV R6, UR4 ;  /* 0x0000000400067c02 */ /* 0x002fce0008000f00 */
[----:B------:R-:W1:Y:S01]  /*05b0*/  FCHK P0, R6, R119 ;  /* 0x0000007706007302 */ /* 0x000e620000000000 */
[----:B0-----:R-:W-:-:S04]  /*05c0*/  FFMA R3, -R119, R78, 1 ;  /* 0x3f80000077037423 */ /* 0x001fc8000000014e */
[----:B------:R-:W-:-:S04]  /*05d0*/  FFMA R78, R78, R3, R78 ;  /* 0x000000034e4e7223 */ /* 0x000fc8000000004e */
[----:B------:R-:W-:-:S04]  /*05e0*/  FFMA R3, R78, UR4, RZ ;  /* 0x000000044e037c23 */ /* 0x000fc800080000ff */
[----:B------:R-:W-:-:S04]  /*05f0*/  FFMA R2, -R119, R3, UR4 ;  /* 0x0000000477027e23 */ /* 0x000fc80008000103 */
[----:B------:R-:W-:Y:S01]  /*0600*/  FFMA R78, R78, R2, R3 ;  /* 0x000000024e4e7223 */ /* 0x000fe20000000003 */
[----:B-1----:R-:W-:Y:S06]  /*0610*/  @!P0 BRA `(.L_x_3) ;  /* 0x0000000000148947 */ /* 0x002fec0003800000 */
[----:B------:R-:W0:Y:S01]  /*0620*/  LDCU UR4, c[0x3][URZ] ;  /* 0x00c00000ff0477ac */ /* 0x000e220008000800 */
[----:B------:R-:W-:Y:S02]  /*0630*/  MOV R72, 0x660 ;  /* 0x0000066000487802 */ /* 0x000fe40000000f00 */
[----:B0-----:R-:W-:-:S07]  /*0640*/  MOV R121, UR4 ;  /* 0x0000000400797c02 */ /* 0x001fce0008000f00 */
[----:B------:R-:W-:Y:S05]  /*0650*/  CALL.REL.NOINC `($__internal_0_$__cuda_sm3x_div_rn_noftz_f32_slowpath) ;  /* 0x0000003c00787944 */ /* 0x000fea0003c00000 */
[----:B------:R-:W-:-:S07]  /*0660*/  MOV R78, R0 ;  /* 0x00000000004e7202 */ /* 0x000fce0000000f00 */
.L_x_3:
[----:B------:R-:W-:Y:S05]  /*0670*/  BSYNC.RECONVERGENT B1 ;  /* 0x0000000000017941 */ /* 0x000fea0003800200 */
.L_x_2:
[----:B------:R-:W0:Y:S01]  /*0680*/  LDCU UR4, c[0x3][0xc] ;  /* 0x00c00180ff0477ac */ /* 0x000e220008000800 */
[----:B------:R-:W-:Y:S01]  /*0690*/  IADD3 R0, PT, PT, R4, -0x1, RZ ;  /* 0xffffffff04007810 */ /* 0x000fe20007ffe0ff */
[----:B------:R-:W-:Y:S01]  /*06a0*/  HFMA2 R76, -RZ, RZ, 0, 0 ;  /* 0x00000000ff4c7431 */ /* 0x000fe200000001ff */
[----:B------:R-:W-:Y:S01]  /*06b0*/  BSSY.RECONVERGENT B2, `(.L_x_4) ;  /* 0x00002e6000027945 */ /* 0x000fe20003800200 */
[----:B------:R-:W-:Y:S02]  /*06c0*/  VIMNMX R75, PT, PT, R75, 0x1, !PT ;  /* 0x000000014b4b7848 */ /* 0x000fe40007fe0100 */
[----:B------:R-:W-:Y:S01]  /*06d0*/  PRMT R57, R0, 0x9910, RZ ;  /* 0x0000991000397816 */ /* 0x000fe200000000ff */
[----:B0-----:R-:W-:-:S07]  /*06e0*/  FMUL R74, R78, UR4 ;  /* 0x000000044e4a7c20 */ /* 0x001fce0008400000 */
.L_x_49:
[----:B------:R-:W0:Y:S01]  /*06f0*/  LDCU.64 UR6, c[0x0][0x388] ;  /* 0x00007100ff0677ac */ /* 0x000e220008000a00 */
[----:B-1----:R-:W1:Y:S01]  /*0700*/  LDC R17, c[0x3][0x30] ;  /* 0x00c00c00ff117b82 */ /* 0x002e620000000800 */
[----:B------:R-:W-:Y:S01]  /*0710*/  SHF.L.U32 R9, R84, 0x5, RZ ;  /* 0x0000000554097819 */ /* 0x000fe200000006ff */
[----:B------:R-:W2:Y:S01]  /*0720*/  LDCU UR4, c[0x3][0x2c] ;  /* 0x00c00580ff0477ac */ /* 0x000ea20008000800 */
[----:B0-----:R-:W-:-:S04]  /*0730*/  IADD3 R6, P0, PT, R83, UR6, RZ ;  /* 0x0000000653067c10 */ /* 0x001fc8000ff1e0ff */
[----:B------:R-:W-:Y:S01]  /*0740*/  LEA.HI.X.SX32 R7, R83, UR7, 0x1, P0 ;  /* 0x0000000753077c11 */ /* 0x000fe200080f0eff */
[----:B--2---:R-:W-:Y:S02]  /*0750*/  IMAD R3, R76, UR4, RZ ;  /* 0x000000044c037c24 */ /* 0x004fe4000f8e02ff */
[----:B------:R-:W-:-:S04]  /*0760*/  IMAD.WIDE R4, R81, 0x4, R6 ;  /* 0x0000000451047825 */ /* 0x000fc800078e0206 */
[----:B------:R-:W-:-:S05]  /*0770*/  IMAD.WIDE R4, R3, 0x4, R4 ;  /* 0x0000000403047825 */ /* 0x000fca00078e0204 */
[----:B------:R-:W2:Y:S01]  /*0780*/  LDG.E R121, desc[UR8][R4.64] ;  /* 0x0000000804797981 */ /* 0x000ea2000c1e1900 */
[----:B------:R-:W-:-:S04]  /*0790*/  IMAD.WIDE R8, R9, 0x4, R4 ;  /* 0x0000000409087825 */ /* 0x000fc800078e0204 */
[C---:B-1----:R-:W-:Y:S01]  /*07a0*/  IMAD.WIDE R14, R17.reuse, 0x4, R4 ;  /* 0x00000004110e7825 */ /* 0x042fe200078e0204 */
[----:B------:R-:W3:Y:S03]  /*07b0*/  LDG.E R55, desc[UR8][R8.64] ;  /* 0x0000000808377981 */ /* 0x000ee6000c1e1900 */
[C-C-:B------:R-:W-:Y:S01]  /*07c0*/  IMAD.WIDE R10, R84.reuse, 0x80, R8.reuse ;  /* 0x00000080540a7825 */ /* 0x140fe200078e0208 */
[----:B------:R0:W4:Y:S03]  /*07d0*/  LDG.E R2, desc[UR8][R14.64] ;  /* 0x000000080e027981 */ /* 0x000126000c1e1900 */
[C---:B------:R-:W-:Y:S01]  /*07e0*/  IMAD.WIDE R20, R17.reuse, 0x4, R8 ;  /* 0x0000000411147825 */ /* 0x040fe200078e0208 */
[----:B------:R-:W5:Y:S03]  /*07f0*/  LDG.E R53, desc[UR8][R10.64] ;  /* 0x000000080a357981 */ /* 0x000f66000c1e1900 */
[--C-:B------:R-:W-:Y:S01]  /*0800*/  IMAD.WIDE R12, R84, 0x80, R10.reuse ;  /* 0x00000080540c7825 */ /* 0x100fe200078e020a */
[----:B------:R1:W4:Y:S03]  /*0810*/  LDG.E R51, desc[UR8][R20.64] ;  /* 0x0000000814337981 */ /* 0x000326000c1e1900 */
[C---:B------:R-:W-:Y:S01]  /*0820*/  IMAD.WIDE R22, R17.reuse, 0x4, R10 ;  /* 0x0000000411167825 */ /* 0x040fe200078e020a */
[----:B------:R-:W4:Y:S03]  /*0830*/  LDG.E R49, desc[UR8][R12.64] ;  /* 0x000000080c317981 */ /* 0x000f26000c1e1900 */
[C---:B------:R-:W-:Y:S01]  /*0840*/  IMAD.WIDE R24, R17.reuse, 0x4, R12 ;  /* 0x0000000411187825 */ /* 0x040fe200078e020c */
[----:B------:R1:W4:Y:S03]  /*0850*/  LDG.E R47, desc[UR8][R22.64] ;  /* 0x00000008162f7981 */ /* 0x000326000c1e1900 */
[C---:B------:R-:W-:Y:S01]  /*0860*/  IMAD.WIDE R26, R17.reuse, 0x4, R14 ;  /* 0x00000004111a7825 */ /* 0x040fe200078e020e */
[----:B------:R-:W4:Y:S03]  /*0870*/  LDG.E R45, desc[UR8][R24.64] ;  /* 0x00000008182d7981 */ /* 0x000f26000c1e1900 */
[C---:B------:R-:W-:Y:S01]  /*0880*/  IMAD.WIDE R28, R17.reuse, 0x4, R20 ;  /* 0x00000004111c7825 */ /* 0x040fe200078e0214 */
[----:B------:R-:W4:Y:S03]  /*0890*/  LDG.E R19, desc[UR8][R26.64] ;  /* 0x000000081a137981 */ /* 0x000f26000c1e1900 */
[C---:B0-----:R-:W-:Y:S01]  /*08a0*/  IMAD.WIDE R14, R17.reuse, 0x4, R22 ;  /* 0x00000004110e7825 */ /* 0x041fe200078e0216 */
[----:B------:R-:W4:Y:S03]  /*08b0*/  LDG.E R0, desc[UR8][R28.64] ;  /* 0x000000081c007981 */ /* 0x000f26000c1e1900 */
[C---:B-1----:R-:W-:Y:S01]  /*08c0*/  IMAD.WIDE R20, R17.reuse, 0x4, R24 ;  /* 0x0000000411147825 */ /* 0x042fe200078e0218 */
[----:B------:R0:W4:Y:S03]  /*08d0*/  LDG.E R33, desc[UR8][R14.64] ;  /* 0x000000080e217981 */ /* 0x000126000c1e1900 */
[C---:B------:R-:W-:Y:S01]  /*08e0*/  IMAD.WIDE R36, R17.reuse, 0x4, R26 ;  /* 0x0000000411247825 */ /* 0x040fe200078e021a */
[----:B------:R-:W4:Y:S03]  /*08f0*/  LDG.E R30, desc[UR8][R20.64] ;  /* 0x00000008141e7981 */ /* 0x000f26000c1e1900 */
[C---:B------:R-:W-:Y:S01]  /*0900*/  IMAD.WIDE R38, R17.reuse, 0x4, R28 ;  /* 0x0000000411267825 */ /* 0x040fe200078e021c */
[----:B------:R-:W4:Y:S03]  /*0910*/  LDG.E R31, desc[UR8][R36.64] ;  /* 0x00000008241f7981 */ /* 0x000f26000c1e1900 */
[C---:B------:R-:W-:Y:S01]  /*0920*/  IMAD.WIDE R40, R17.reuse, 0x4, R14 ;  /* 0x0000000411287825 */ /* 0x040fe200078e020e */
[----:B------:R-:W4:Y:S03]  /*0930*/  LDG.E R18, desc[UR8][R38.64] ;  /* 0x0000000826127981 */ /* 0x000f26000c1e1900 */
[----:B------:R-:W-:-:S04]  /*0940*/  IMAD.WIDE R22, R17, 0x4, R20 ;  /* 0x0000000411167825 */ /* 0x000fc800078e0214 */
[C---:B------:R-:W-:Y:S01]  /*0950*/  IMAD.WIDE R42, R17.reuse, 0x4, R36 ;  /* 0x00000004112a7825 */ /* 0x040fe200078e0224 */
[----:B------:R1:W4:Y:S03]  /*0960*/  LDG.E R32, desc[UR8][R22.64] ;  /* 0x0000000816207981 */ /* 0x000326000c1e1900 */
[C---:B------:R-:W-:Y:S01]  /*0970*/  IMAD.WIDE R4, R17.reuse, 0x4, R38 ;  /* 0x0000000411047825 */ /* 0x040fe200078e0226 */
[----:B------:R-:W4:Y:S03]  /*0980*/  LDG.E R37, desc[UR8][R40.64] ;  /* 0x0000000828257981 */ /* 0x000f26000c1e1900 */
[C---:B------:R-:W-:Y:S01]  /*0990*/  IMAD.WIDE R10, R17.reuse, 0x4, R40 ;  /* 0x00000004110a7825 */ /* 0x040fe200078e0228 */
[----:B------:R-:W4:Y:S03]  /*09a0*/  LDG.E R35, desc[UR8][R42.64] ;  /* 0x000000082a237981 */ /* 0x000f26000c1e1900 */
[C---:B------:R-:W-:Y:S01]  /*09b0*/  IMAD.WIDE R12, R17.reuse, 0x4, R22 ;  /* 0x00000004110c7825 */ /* 0x040fe200078e0216 */
[----:B------:R-:W4:Y:S03]  /*09c0*/  LDG.E R34, desc[UR8][R4.64] ;  /* 0x0000000804227981 */ /* 0x000f26000c1e1900 */
[C---:B------:R-:W-:Y:S01]  /*09d0*/  IMAD.WIDE R8, R17.reuse, 0x4, R42 ;  /* 0x0000000411087825 */ /* 0x040fe200078e022a */
[----:B------:R-:W4:Y:S03]  /*09e0*/  LDG.E R39, desc[UR8][R10.64] ;  /* 0x000000080a277981 */ /* 0x000f26000c1e1900 */
[C---:B0-----:R-:W-:Y:S01]  /*09f0*/  IMAD.WIDE R14, R17.reuse, 0x4, R4 ;  /* 0x00000004110e7825 */ /* 0x041fe200078e0204 */
[----:B------:R0:W4:Y:S03]  /*0a00*/  LDG.E R67, desc[UR8][R8.64] ;  /* 0x0000000808437981 */ /* 0x000126000c1e1900 */
[C---:B------:R-:W-:Y:S01]  /*0a10*/  IMAD.WIDE R24, R17.reuse, 0x4, R10 ;  /* 0x0000000411187825 */ /* 0x040fe200078e020a */
[----:B------:R0:W4:Y:S03]  /*0a20*/  LDG.E R36, desc[UR8][R12.64] ;  /* 0x000000080c247981 */ /* 0x000126000c1e1900 */
[C---:B------:R-:W-:Y:S01]  /*0a30*/  IMAD.WIDE R26, R17.reuse, 0x4, R12 ;  /* 0x00000004111a7825 */ /* 0x040fe200078e020c */
[----:B------:R0:W4:Y:S03]  /*0a40*/  LDG.E R38, desc[UR8][R14.64] ;  /* 0x000000080e267981 */ /* 0x000126000c1e1900 */
[C---:B------:R-:W-:Y:S01]  /*0a50*/  IMAD.WIDE R28, R17.reuse, 0x4, R8 ;  /* 0x00000004111c7825 */ /* 0x040fe200078e0208 */
[----:B------:R0:W4:Y:S03]  /*0a60*/  LDG.E R41, desc[UR8][R24.64] ;  /* 0x0000000818297981 */ /* 0x000126000c1e1900 */
[C---:B-1----:R-:W-:Y:S01]  /*0a70*/  IMAD.WIDE R22, R17.reuse, 0x4, R14 ;  /* 0x0000000411167825 */ /* 0x042fe200078e020e */
[----:B------:R-:W4:Y:S03]  /*0a80*/  LDG.E R42, desc[UR8][R26.64] ;  /* 0x000000081a2a7981 */ /* 0x000f26000c1e1900 */
[C---:B------:R-:W-:Y:S01]  /*0a90*/  IMAD.WIDE R20, R17.reuse, 0x4, R24 ;  /* 0x0000000411147825 */ /* 0x040fe200078e0218 */
[----:B------:R-:W4:Y:S03]  /*0aa0*/  LDG.E R5, desc[UR8][R28.64] ;  /* 0x000000081c057981 */ /* 0x000f26000c1e1900 */
[C---:B0-----:R-:W-:Y:S01]  /*0ab0*/  IMAD.WIDE R8, R17.reuse, 0x4, R26 ;  /* 0x0000000411087825 */ /* 0x041fe200078e021a */
[----:B------:R-:W4:Y:S03]  /*0ac0*/  LDG.E R56, desc[UR8][R22.64] ;  /* 0x0000000816387981 */ /* 0x000f26000c1e1900 */
[C---:B------:R-:W-:Y:S01]  /*0ad0*/  IMAD.WIDE R10, R17.reuse, 0x4, R28 ;  /* 0x00000004110a7825 */ /* 0x040fe200078e021c */
[----:B------:R0:W4:Y:S03]  /*0ae0*/  LDG.E R54, desc[UR8][R20.64] ;  /* 0x0000000814367981 */ /* 0x000126000c1e1900 */
[C---:B------:R-:W-:Y:S01]  /*0af0*/  IMAD.WIDE R12, R17.reuse, 0x4, R22 ;  /* 0x00000004110c7825 */ /* 0x040fe200078e0216 */
[----:B------:R-:W4:Y:S03]  /*0b00*/  LDG.E R52, desc[UR8][R8.64] ;  /* 0x0000000808347981 */ /* 0x000f26000c1e1900 */
[C---:B------:R-:W-:Y:S01]  /*0b10*/  IMAD.WIDE R14, R17.reuse, 0x4, R20 ;  /* 0x00000004110e7825 */ /* 0x040fe200078e0214 */
[----:B------:R1:W4:Y:S03]  /*0b20*/  LDG.E R3, desc[UR8][R10.64] ;  /* 0x000000080a037981 */ /* 0x000326000c1e1900 */
[----:B------:R-:W-:Y:S01]  /*0b30*/  IMAD.WIDE R16, R17, 0x4, R8 ;  /* 0x0000000411107825 */ /* 0x000fe200078e0208 */
[----:B------:R1:W4:Y:S04]  /*0b40*/  LDG.E R50, desc[UR8][R12.64] ;  /* 0x000000080c327981 */ /* 0x000328000c1e1900 */
[----:B------:R1:W4:Y:S04]  /*0b50*/  LDG.E R48, desc[UR8][R14.64] ;  /* 0x000000080e307981 */ /* 0x000328000c1e1900 */
[----:B------:R4:W4:Y:S01]  /*0b60*/  LDG.E R46, desc[UR8][R16.64] ;  /* 0x00000008102e7981 */ /* 0x000922000c1e1900 */
[----:B------:R-:W-:-:S05]  /*0b70*/  SHF.L.U32 R25, R76, 0x6, RZ ;  /* 0x000000064c197819 */ /* 0x000fca00000006ff */
[----:B------:R-:W-:-:S05]  /*0b80*/  IMAD.WIDE.U32 R6, R25, 0x4, R6 ;  /* 0x0000000419067825 */ /* 0x000fca00078e0006 */
[----:B------:R-:W4:Y:S01]  /*0b90*/  LDG.E R40, desc[UR8][R6.64] ;  /* 0x0000000806287981 */ /* 0x000f22000c1e1900 */
[----:B------:R-:W1:Y:S01]  /*0ba0*/  S2UR UR5, SR_CgaCtaId ;  /* 0x00000000000579c3 */ /* 0x000e620000008800 */
[----:B------:R-:W1:Y:S07]  /*0bb0*/  S2R R4, SR_TID.X ;  /* 0x0000000000047919 */ /* 0x000e6e0000002100 */
[----:B0-----:R-:W0:Y:S01]  /*0bc0*/  LDC R20, c[0x0][0x360] ;  /* 0x0000d800ff147b82 */ /* 0x001e220000000800 */
[----:B------:R-:W-:-:S02]  /*0bd0*/  UMOV UR4, 0x400 ;  /* 0x0000040000047882 */ /* 0x000fc40000000000 */
[----:B------:R-:W-:Y:S02]  /*0be0*/  UIADD3 UR6, UPT, UPT, UR4, 0x1000, URZ ;  /* 0x0000100004067890 */ /* 0x000fe4000fffe0ff */
[----:B------:R-:W-:Y:S02]  /*0bf0*/  UIADD3 UR7, UPT, UPT, UR4, 0x2000, URZ ;  /* 0x0000200004077890 */ /* 0x000fe4000fffe0ff */
[----:B-1----:R-:W-:Y:S02]  /*0c00*/  ULEA UR10, UR5, UR4, 0x18 ;  /* 0x00000004050a7291 */ /* 0x002fe4000f8ec0ff */
[----:B------:R-:W-:Y:S02]  /*0c10*/  UIADD3 UR4, UPT, UPT, UR4, 0x3000, URZ ;  /* 0x0000300004047890 */ /* 0x000fe4000fffe0ff */
[----:B------:R-:W-:Y:S02]  /*0c20*/  ULEA UR6, UR5, UR6, 0x18 ;  /* 0x0000000605067291 */ /* 0x000fe4000f8ec0ff */
[----:B------:R-:W-:-:S02]  /*0c30*/  ULEA UR7, UR5, UR7, 0x18 ;  /* 0x0000000705077291 */ /* 0x000fc4000f8ec0ff */
[----:B------:R-:W-:Y:S01]  /*0c40*/  ULEA UR4, UR5, UR4, 0x18 ;  /* 0x0000000405047291 */ /* 0x000fe2000f8ec0ff */
[C---:B------:R-:W-:Y:S02]  /*0c50*/  LEA R11, R4.reuse, UR10, 0x2 ;  /* 0x0000000a040b7c11 */ /* 0x040fe4000f8e10ff */
[C---:B------:R-:W-:Y:S02]  /*0c60*/  LEA R12, R4.reuse, UR6, 0x2 ;  /* 0x00000006040c7c11 */ /* 0x040fe4000f8e10ff */
[C---:B------:R-:W-:Y:S02]  /*0c70*/  LEA R13, R4.reuse, UR7, 0x2 ;  /* 0x00000007040d7c11 */ /* 0x040fe4000f8e10ff */
[----:B------:R-:W-:Y:S02]  /*0c80*/  LEA R14, R4, UR4, 0x2 ;  /* 0x00000004040e7c11 */ /* 0x000fe4000f8e10ff */
[C---:B0-----:R-:W-:Y:S02]  /*0c90*/  LEA R9, R20.reuse, R11, 0x2 ;  /* 0x0000000b14097211 */ /* 0x041fe400078e10ff */
[----:B------:R-:W-:-:S02]  /*0ca0*/  LEA R4, R20, R12, 0x2 ;  /* 0x0000000c14047211 */ /* 0x000fc400078e10ff */
[C---:B------:R-:W-:Y:S02]  /*0cb0*/  LEA R8, R20.reuse, R13, 0x2 ;  /* 0x0000000d14087211 */ /* 0x040fe400078e10ff */
[C---:B------:R-:W-:Y:S01]  /*0cc0*/  LEA R10, R20.reuse, R14, 0x2 ;  /* 0x0000000e140a7211 */ /* 0x040fe200078e10ff */
[----:B------:R-:W-:Y:S01]  /*0cd0*/  BSSY.RECONVERGENT B1, `(.L_x_5) ;  /* 0x0000280000017945 */ /* 0x000fe20003800200 */
[----:B--2---:R-:W-:Y:S04]  /*0ce0*/  STS [R11], R121 ;  /* 0x000000790b007388 */ /* 0x004fe80000000800 */
[----:B---3--:R-:W-:Y:S04]  /*0cf0*/  STS [R12], R55 ;  /* 0x000000370c007388 */ /* 0x008fe80000000800 */
[----:B-----5:R-:W-:Y:S04]  /*0d00*/  STS [R13], R53 ;  /* 0x000000350d007388 */ /* 0x020fe80000000800 */
[----:B----4-:R-:W-:Y:S04]  /*0d10*/  STS [R14], R49 ;  /* 0x000000310e007388 */ /* 0x010fe80000000800 */
[----:B------:R-:W-:Y:S04]  /*0d20*/  STS [R9], R2 ;  /* 0x0000000209007388 */ /* 0x000fe80000000800 */
[----:B------:R-:W-:Y:S04]  /*0d30*/  STS [R4], R51 ;  /* 0x0000003304007388 */ /* 0x000fe80000000800 */
[----:B------:R-:W-:Y:S04]  /*0d40*/  STS [R8], R47 ;  /* 0x0000002f08007388 */ /* 0x000fe80000000800 */
[----:B------:R-:W-:Y:S04]  /*0d50*/  STS [R10], R45 ;  /* 0x0000002d0a007388 */ /* 0x000fe80000000800 */
[----:B------:R-:W-:Y:S04]  /*0d60*/  STS [R100], R19 ;  /* 0x0000001364007388 */ /* 0x000fe80000000800 */
[----:B------:R0:W-:Y:S04]  /*0d70*/  STS [R99], R0 ;  /* 0x0000000063007388 */ /* 0x0001e80000000800 */
[----:B------:R-:W-:Y:S04]  /*0d80*/  STS [R98], R33 ;  /* 0x0000002162007388 */ /* 0x000fe80000000800 */
[----:B------:R-:W-:Y:S04]  /*0d90*/  STS [R97], R30 ;  /* 0x0000001e61007388 */ /* 0x000fe80000000800 */
[----:B------:R-:W-:Y:S04]  /*0da0*/  STS [R96], R31 ;  /* 0x0000001f60007388 */ /* 0x000fe80000000800 */
[----:B------:R-:W-:Y:S04]  /*0db0*/  STS [R95], R18 ;  /* 0x000000125f007388 */ /* 0x000fe80000000800 */
[----:B------:R-:W-:Y:S04]  /*0dc0*/  STS [R94], R37 ;  /* 0x000000255e007388 */ /* 0x000fe80000000800 */
[----:B------:R-:W-:Y:S01]  /*0dd0*/  STS [R93], R32 ;  /* 0x000000205d007388 */ /* 0x000fe20000000800 */
[----:B0-----:R-:W-:-:S03]  /*0de0*/  LEA R0, R20, R88, 0x2 ;  /* 0x0000005814007211 */ /* 0x001fc600078e10ff */
[----:B------:R-:W-:Y:S01]  /*0df0*/  STS [R92], R35 ;  /* 0x000000235c007388 */ /* 0x000fe20000000800 */
[----:B------:R-:W-:-:S03]  /*0e00*/  LEA R9, R20, R87, 0x2 ;  /* 0x0000005714097211 */ /* 0x000fc600078e10ff */
        /* <DEDUP_REMOVED lines=12> */
[----:B------:R-:W-:Y:S04]  /*0ed0*/  STS [R85], R42 ;  /* 0x0000002a55007388 */ /* 0x000fe80000000800 */
[----:B------:R0:W-:Y:S04]  /*0ee0*/  STS [R0], R5 ;  /* 0x0000000500007388 */ /* 0x0001e80000000800 */
[----:B------:R1:W-:Y:S04]  /*0ef0*/  STS [R9], R56 ;  /* 0x0000003809007388 */ /* 0x0003e80000000800 */
[----:B------:R1:W-:Y:S04]  /*0f00*/  STS [R11], R54 ;  /* 0x000000360b007388 */ /* 0x0003e80000000800 */
[----:B------:R1:W-:Y:S04]  /*0f10*/  STS [R13], R52 ;  /* 0x000000340d007388 */ /* 0x0003e80000000800 */
[----:B------:R1:W-:Y:S01]  /*0f20*/  STS [R4], R3 ;  /* 0x0000000304007388 */ /* 0x0003e20000000800 */
[----:B0-----:R-:W-:-:S03]  /*0f30*/  PRMT R0, R82, 0xbb32, RZ ;  /* 0x0000bb3252007816 */ /* 0x001fc600000000ff */
[----:B------:R1:W-:Y:S04]  /*0f40*/  STS [R15], R50 ;  /* 0x000000320f007388 */ /* 0x0003e80000000800 */
[----:B------:R1:W-:Y:S04]  /*0f50*/  STS [R17], R48 ;  /* 0x0000003011007388 */ /* 0x0003e80000000800 */
[----:B------:R1:W-:Y:S01]  /*0f60*/  STS [R19], R46 ;  /* 0x0000002e13007388 */ /* 0x0003e20000000800 */
[----:B------:R-:W-:Y:S02]  /*0f70*/  ISETP.GE.AND P0, PT, R0, 0x1, PT ;  /* 0x000000010000780c */ /* 0x000fe40003f06270 */
[----:B------:R-:W-:-:S02]  /*0f80*/  PRMT R44, R40, 0x7771, RZ ;  /* 0x00007771282c7816 */ /* 0x000fc400000000ff */
[C---:B------:R-:W-:Y:S02]  /*0f90*/  PRMT R43, R40.reuse, 0x7772, RZ ;  /* 0x00007772282b7816 */ /* 0x040fe400000000ff */
[----:B------:R-:W-:-:S07]  /*0fa0*/  PRMT R41, R40, 0x7773, RZ ;  /* 0x0000777328297816 */ /* 0x000fce00000000ff */
[----:B-1----:R-:W-:Y:S05]  /*0fb0*/  @!P0 BRA `(.L_x_6) ;  /* 0x0000002400448947 */ /* 0x002fea0003800000 */
[----:B------:R-:W2:Y:S01]  /*0fc0*/  LDG.E R6, desc[UR8][R6.64+0x80] ;  /* 0x0000800806067981 */ /* 0x000ea2000c1e1900 */
[----:B------:R-:W0:Y:S01]  /*0fd0*/  LDC R4, c[0x3][0x8] ;  /* 0x00c00200ff047b82 */ /* 0x000e220000000800 */
[----:B------:R-:W1:Y:S01]  /*0fe0*/  LDCU UR4, c[0x3][0x4] ;  /* 0x00c00080ff0477ac */ /* 0x000e620008000800 */
[----:B------:R-:W-:Y:S01]  /*0ff0*/  LOP3.LUT P0, RZ, R82, 0x7, RZ, 0xc0, !PT ;  /* 0x0000000752ff7812 */ /* 0x000fe2000780c0ff */
[----:B------:R-:W-:Y:S01]  /*1000*/  BSSY.RECONVERGENT B5, `(.L_x_7) ;  /* 0x0000017000057945 */ /* 0x000fe20003800200 */
[----:B------:R-:W-:Y:S01]  /*1010*/  PRMT R40, R40, 0x7770, RZ ;  /* 0x0000777028287816 */ /* 0x000fe200000000ff */
[----:B------:R-:W3:Y:S01]  /*1020*/  LDCU UR5, c[0x3][0x14] ;  /* 0x00c00280ff0577ac */ /* 0x000ee20008000800 */
[----:B------:R-:W-:Y:S01]  /*1030*/  ISETP.EQ.AND P0, PT, R76, R57, !P0 ;  /* 0x000000394c00720c */ /* 0x000fe20004702270 */
[----:B-1----:R-:W-:Y:S01]  /*1040*/  FADD R39, -R121, UR4 ;  /* 0x0000000479277e21 */ /* 0x002fe20008000100 */
[----:B---3--:R-:W-:Y:S01]  /*1050*/  MOV R110, UR5 ;  /* 0x00000005006e7c02 */ /* 0x008fe20008000f00 */
[----:B0-----:R-:W0:Y:S08]  /*1060*/  MUFU.RCP R0, R4 ;  /* 0x0000000400007308 */ /* 0x001e300000001000 */
[----:B------:R-:W1:Y:S01]  /*1070*/  FCHK P1, R121, R4 ;  /* 0x0000000479007302 */ /* 0x000e620000020000 */
[----:B0-----:R-:W-:-:S04]  /*1080*/  FFMA R9, R0, -R4, 1 ;  /* 0x3f80000000097423 */ /* 0x001fc80000000804 */
[----:B------:R-:W-:-:S04]  /*1090*/  FFMA R0, R0, R9, R0 ;  /* 0x0000000900007223 */ /* 0x000fc80000000000 */
[----:B------:R-:W-:-:S04]  /*10a0*/  FFMA R42, R121, R0, RZ ;  /* 0x00000000792a7223 */ /* 0x000fc800000000ff */
[----:B------:R-:W-:-:S04]  /*10b0*/  FFMA R9, R42, -R4, R121 ;  /* 0x800000042a097223 */ /* 0x000fc80000000079 */
[----:B------:R-:W-:Y:S01]  /*10c0*/  FFMA R42, R0, R9, R42 ;  /* 0x00000009002a7223 */ /* 0x000fe2000000002a */
[C---:B--2---:R-:W-:Y:S02]  /*10d0*/  PRMT R38, R6.reuse, 0x7770, RZ ;  /* 0x0000777006267816 */ /* 0x044fe400000000ff */
[C---:B------:R-:W-:Y:S02]  /*10e0*/  PRMT R37, R6.reuse, 0x7771, RZ ;  /* 0x0000777106257816 */ /* 0x040fe400000000ff */
[C---:B------:R-:W-:Y:S02]  /*10f0*/  PRMT R36, R6.reuse, 0x7772, RZ ;  /* 0x0000777206247816 */ /* 0x040fe400000000ff */
[----:B------:R-:W-:Y:S01]  /*1100*/  PRMT R35, R6, 0x7773, RZ ;  /* 0x0000777306237816 */ /* 0x000fe200000000ff */
[----:B-1----:R-:W-:Y:S06]  /*1110*/  @!P1 BRA `(.L_x_8) ;  /* 0x0000000000149947 */ /* 0x002fec0003800000 */
[----:B------:R-:W0:Y:S01]  /*1120*/  LDCU UR4, c[0x3][0x8] ;  /* 0x00c00100ff0477ac */ /* 0x000e220008000800 */
[----:B------:R-:W-:Y:S02]  /*1130*/  MOV R72, 0x1160 ;  /* 0x0000116000487802 */ /* 0x000fe40000000f00 */
[----:B0-----:R-:W-:-:S07]  /*1140*/  MOV R119, UR4 ;  /* 0x0000000400777c02 */ /* 0x001fce0008000f00 */
[----:B------:R-:W-:Y:S05]  /*1150*/  CALL.REL.NOINC `($__internal_0_$__cuda_sm3x_div_rn_noftz_f32_slowpath) ;  /* 0x0000003000b87944 */ /* 0x000fea0003c00000 */
[----:B------:R-:W-:-:S07]  /*1160*/  MOV R42, R0 ;  /* 0x00000000002a7202 */ /* 0x000fce0000000f00 */
.L_x_8:
[----:B------:R-:W-:Y:S05]  /*1170*/  BSYNC.RECONVERGENT B5 ;  /* 0x0000000000057941 */ /* 0x000fea0003800200 */
.L_x_7:
[----:B------:R-:W0:Y:S01]  /*1180*/  LDC R7, c[0x3][0x8] ;  /* 0x00c00200ff077b82 */ /* 0x000e220000000800 */
[----:B------:R-:W1:Y:S01]  /*1190*/  LDCU UR4, c[0x3][0x4] ;  /* 0x00c00080ff0477ac */ /* 0x000e620008000800 */
[----:B------:R-:W-:Y:S01]  /*11a0*/  BSSY.RECONVERGENT B5, `(.L_x_9) ;  /* 0x0000010000057945 */ /* 0x000fe20003800200 */
[----:B-1----:R-:W-:Y:S01]  /*11b0*/  FADD R34, -R2, UR4 ;  /* 0x0000000402227e21 */ /* 0x002fe20008000100 */
[----:B0-----:R-:W0:Y:S08]  /*11c0*/  MUFU.RCP R0, R7 ;  /* 0x0000000700007308 */ /* 0x001e300000001000 */
[----:B------:R-:W1:Y:S01]  /*11d0*/  FCHK P1, R2, R7 ;  /* 0x0000000702007302 */ /* 0x000e620000020000 */
[----:B0-----:R-:W-:-:S04]  /*11e0*/  FFMA R9, R0, -R7, 1 ;  /* 0x3f80000000097423 */ /* 0x001fc80000000807 */
[----:B------:R-:W-:-:S04]  /*11f0*/  FFMA R4, R0, R9, R0 ;  /* 0x0000000900047223 */ /* 0x000fc80000000000 */
[----:B------:R-:W-:-:S04]  /*1200*/  FFMA R33, R2, R4, RZ ;  /* 0x0000000402217223 */ /* 0x000fc800000000ff */
[----:B------:R-:W-:-:S04]  /*1210*/  FFMA R0, R33, -R7, R2 ;  /* 0x8000000721007223 */ /* 0x000fc80000000002 */
[----:B------:R-:W-:Y:S01]  /*1220*/  FFMA R33, R4, R0, R33 ;  /* 0x0000000004217223 */ /* 0x000fe20000000021 */
[----:B-1----:R-:W-:Y:S06]  /*1230*/  @!P1 BRA `(.L_x_10) ;  /* 0x0000000000189947 */ /* 0x002fec0003800000 */
[----:B------:R-:W0:Y:S01]  /*1240*/  LDCU UR4, c[0x3][0x8] ;  /* 0x00c00100ff0477ac */ /* 0x000e220008000800 */
[----:B------:R-:W-:Y:S02]  /*1250*/  MOV R121, R2 ;  /* 0x0000000200797202 */ /* 0x000fe40000000f00 */
[----:B------:R-:W-:Y:S02]  /*1260*/  MOV R72, 0x1290 ;  /* 0x0000129000487802 */ /* 0x000fe40000000f00 */
[----:B0-----:R-:W-:-:S07]  /*1270*/  MOV R119, UR4 ;  /* 0x0000000400777c02 */ /* 0x001fce0008000f00 */
[----:B------:R-:W-:Y:S05]  /*1280*/  CALL.REL.NOINC `($__internal_0_$__cuda_sm3x_div_rn_noftz_f32_slowpath) ;  /* 0x00000030006c7944 */ /* 0x000fea0003c00000 */
[----:B------:R-:W-:-:S07]  /*1290*/  MOV R33, R0 ;  /* 0x0000000000217202 */ /* 0x000fce0000000f00 */
.L_x_10:
[----:B------:R-:W-:Y:S05]  /*12a0*/  BSYNC.RECONVERGENT B5 ;  /* 0x0000000000057941 */ /* 0x000fea0003800200 */
.L_x_9:
[----:B------:R-:W0:Y:S01]  /*12b0*/  LDCU UR4, c[0x3][0x14] ;  /* 0x00c00280ff0477ac */ /* 0x000e220008000800 */
[----:B------:R-:W-:Y:S01]  /*12c0*/  HFMA2 R32, -RZ, RZ, 0, 0 ;  /* 0x00000000ff207431 */ /* 0x000fe200000001ff */
[----:B------:R-:W-:Y:S02]  /*12d0*/  CS2R R30, SRZ ;  /* 0x00000000001e7805 */ /* 0x000fe4000001ff00 */
[----:B------:R-:W-:Y:S02]  /*12e0*/  CS2R R28, SRZ ;  /* 0x00000000001c7805 */ /* 0x000fe4000001ff00 */
[----:B------:R-:W-:Y:S02]  /*12f0*/  CS2R R26, SRZ ;  /* 0x00000000001a7805 */ /* 0x000fe4000001ff00 */
[----:B------:R-:W-:Y:S02]  /*1300*/  CS2R R24, SRZ ;  /* 0x0000000000187805 */ /* 0x000fe4000001ff00 */
[----:B0-----:R-:W-:-:S02]  /*1310*/  MOV R23, UR4 ;  /* 0x0000000400177c02 */ /* 0x001fc40008000f00 */
[----:B------:R-:W-:Y:S02]  /*1320*/  MOV R22, UR4 ;  /* 0x0000000400167c02 */ /* 0x000fe40008000f00 */
[----:B------:R-:W-:Y:S02]  /*1330*/  MOV R21, UR4 ;  /* 0x0000000400157c02 */ /* 0x000fe40008000f00 */
[----:B------:R-:W-:Y:S02]  /*1340*/  MOV R20, UR4 ;  /* 0x0000000400147c02 */ /* 0x000fe40008000f00 */
[----:B------:R-:W-:Y:S02]  /*1350*/  MOV R19, UR4 ;  /* 0x0000000400137c02 */ /* 0x000fe40008000f00 */
[----:B------:R-:W-:Y:S02]  /*1360*/  MOV R18, UR4 ;  /* 0x0000000400127c02 */ /* 0x000fe40008000f00 */
[----:B------:R-:W-:-:S02]  /*1370*/  MOV R17, UR4 ;  /* 0x0000000400117c02 */ /* 0x000fc40008000f00 */
        /* <DEDUP_REMOVED lines=9> */
[----:B------:R-:W-:-:S07]  /*1410*/  MOV R8, UR4 ;  /* 0x0000000400087c02 */ /* 0x000fce0008000f00 */
.L_x_48:
[----:B------:R-:W0:Y:S02]  /*1420*/  LDCU UR4, c[0x3][0x30] ;  /* 0x00c00600ff0477ac */ /* 0x000e240008000800 */
[----:B01----:R-:W-:-:S04]  /*1430*/  IMAD R67, R32, UR4, RZ ;  /* 0x0000000420437c24 */ /* 0x003fc8000f8e02ff */
[----:B------:R-:W-:-:S06]  /*1440*/  IMAD.WIDE R66, R67, 0x4, R64 ;  /* 0x0000000443427825 */ /* 0x000fcc00078e0240 */
[----:B------:R-:W2:Y:S01]  /*1450*/  LDG.E R66, desc[UR8][R66.64] ;  /* 0x0000000842427981 */ /* 0x000ea2000c1e1900 */
[----:B------:R-:W-:Y:S01]  /*1460*/  ISETP.NE.AND P1, PT, R76, RZ, PT ;  /* 0x000000ff4c00720c */ /* 0x000fe20003f25270 */
[----:B------:R-:W-:Y:S01]  /*1470*/  BSSY.RECONVERGENT B6, `(.L_x_11) ;  /* 0x0000202000067945 */ /* 0x000fe20003800200 */
[C---:B--2---:R-:W-:Y:S02]  /*1480*/  PRMT R7, R66.reuse, 0x7770, RZ ;  /* 0x0000777042077816 */ /* 0x044fe400000000ff */
[C---:B------:R-:W-:Y:S02]  /*1490*/  PRMT R6, R66.reuse, 0x7771, RZ ;  /* 0x0000777142067816 */ /* 0x040fe400000000ff */
[C---:B------:R-:W-:Y:S02]  /*14a0*/  PRMT R4, R66.reuse, 0x7772, RZ ;  /* 0x0000777242047816 */ /* 0x040fe400000000ff */
[----:B------:R-:W-:-:S05]  /*14b0*/  PRMT R2, R66, 0x7773, RZ ;  /* 0x0000777342027816 */ /* 0x000fca00000000ff */
[----:B------:R-:W-:Y:S05]  /*14c0*/  @!P1 BRA `(.L_x_12) ;  /* 0x0000001000049947 */ /* 0x000fea0003800000 */
[----:B------:R-:W-:Y:S01]  /*14d0*/  IMAD R105, R101, R32, RZ ;  /* 0x0000002065697224 */ /* 0x000fe200078e02ff */
[----:B------:R-:W-:Y:S01]  /*14e0*/  BSSY.RECONVERGENT B5, `(.L_x_13) ;  /* 0x00000fe000057945 */ /* 0x000fe20003800200 */
[----:B------:R-:W-:Y:S02]  /*14f0*/  LEA R107, R32, -R79, 0x2 ;  /* 0x8000004f206b7211 */ /* 0x000fe400078e10ff */
[----:B------:R-:W-:Y:S02]  /*1500*/  MOV R106, RZ ;  /* 0x000000ff006a7202 */ /* 0x000fe40000000f00 */
[----:B------:R-:W-:-:S07]  /*1510*/  SHF.L.U32 R105, R105, 0x2, RZ ;  /* 0x0000000269697819 */ /* 0x000fce00000006ff */
.L_x_30:
[----:B------:R-:W-:-:S13]  /*1520*/  ISETP.NE.AND P1, PT, R107, RZ, PT ;  /* 0x000000ff6b00720c */ /* 0x000fda0003f25270 */
[----:B-1----:R-:W-:Y:S05]  /*1530*/  @!P1 BRA `(.L_x_14) ;  /* 0x0000000c00e09947 */ /* 0x002fea0003800000 */
[----:B------:R-:W-:-:S04]  /*1540*/  IMAD.WIDE R66, R105, 0x4, R58 ;  /* 0x0000000469427825 */ /* 0x000fc800078e023a */
[C---:B------:R-:W-:Y:S01]  /*1550*/  IMAD.WIDE R68, R105.reuse, 0x4, R60 ;  /* 0x0000000469447825 */ /* 0x040fe200078e023c */
[----:B------:R0:W5:Y:S03]  /*1560*/  LDG.E R16, desc[UR8][R66.64] ;  /* 0x0000000842107981 */ /* 0x000166000c1e1900 */
[----:B------:R-:W-:Y:S01]  /*1570*/  IMAD.WIDE R70, R105, 0x4, R62 ;  /* 0x0000000469467825 */ /* 0x000fe200078e023e */
[----:B------:R0:W5:Y:S04]  /*1580*/  LDG.E R15, desc[UR8][R68.64] ;  /* 0x00000008440f7981 */ /* 0x000168000c1e1900 */
[----:B------:R0:W5:Y:S01]  /*1590*/  LDG.E R112, desc[UR8][R70.64] ;  /* 0x0000000846707981 */ /* 0x000162000c1e1900 */
[----:B------:R-:W-:Y:S01]  /*15a0*/  ISETP.GT.AND P1, PT, R106, 0x1, PT ;  /* 0x000000016a00780c */ /* 0x000fe20003f24270 */
[----:B------:R-:W-:-:S12]  /*15b0*/  BSSY.RECONVERGENT B3, `(.L_x_15) ;  /* 0x000000a000037945 */ /* 0x000fd80003800200 */
[----:B0-----:R-:W-:Y:S05]  /*15c0*/  @P1 BRA `(.L_x_16) ;  /* 0x0000000000141947 */ /* 0x001fea0003800000 */
[----:B------:R-:W-:Y:S02]  /*15d0*/  ISETP.NE.AND P1, PT, R106, RZ, PT ;  /* 0x000000ff6a00720c */ /* 0x000fe40003f25270 */
[----:B------:R-:W-:-:S11]  /*15e0*/  PRMT R104, R7, 0x7610, R104 ;  /* 0x0000761007687816 */ /* 0x000fd60000000068 */
[----:B------:R-:W-:Y:S05]  /*15f0*/  @!P1 BRA `(.L_x_17) ;  /* 0x0000000000149947 */ /* 0x000fea0003800000 */
[----:B------:R-:W-:Y:S01]  /*1600*/  PRMT R104, R6, 0x7610, R104 ;  /* 0x0000761006687816 */ /* 0x000fe20000000068 */
[----:B------:R-:W-:Y:S06]  /*1610*/  BRA `(.L_x_17) ;  /* 0x00000000000c7947 */ /* 0x000fec0003800000 */
.L_x_16:
[----:B------:R-:W-:Y:S02]  /*1620*/  ISETP.NE.AND P1, PT, R106, 0x2, PT ;  /* 0x000000026a00780c */ /* 0x000fe40003f25270 */
[----:B------:R-:W-:-:S11]  /*1630*/  PRMT R104, R4, 0x7610, R104 ;  /* 0x0000761004687816 */ /* 0x000fd60000000068 */
[----:B------:R-:W-:-:S07]  /*1640*/  @P1 PRMT R104, R2, 0x7610, R104 ;  /* 0x0000761002681816 */ /* 0x000fce0000000068 */
.L_x_17:
[----:B------:R-:W-:Y:S05]  /*1650*/  BSYNC.RECONVERGENT B3 ;  /* 0x0000000000037941 */ /* 0x000fea0003800200 */
.L_x_15:
[----:B------:R-:W0:Y:S01]  /*1660*/  LDC.64 R72, c[0x3][0x8] ;  /* 0x00c00200ff487b82 */ /* 0x000e220000000a00 */
[----:B------:R-:W1:Y:S01]  /*1670*/  LDS R121, [R100] ;  /* 0x0000000064797984 */ /* 0x000e620000000800 */
[----:B------:R-:W2:Y:S01]  /*1680*/  LDCU UR4, c[0x3][0x10] ;  /* 0x00c00200ff0477ac */ /* 0x000ea20008000800 */
[----:B------:R-:W-:Y:S01]  /*1690*/  LOP3.LUT R104, R104, 0xff, RZ, 0xc0, !PT ;  /* 0x000000ff68687812 */ /* 0x000fe200078ec0ff */
[----:B------:R-:W-:Y:S01]  /*16a0*/  FMUL R110, R53, R110 ;  /* 0x0000006e356e7220 */ /* 0x000fe20000400000 */
[----:B------:R3:W4:Y:S01]  /*16b0*/  LDS R111, [R98] ;  /* 0x00000000626f7984 */ /* 0x0007220000000800 */
[----:B------:R-:W-:Y:S01]  /*16c0*/  LOP3.LUT R113, R44, 0xff, RZ, 0xc0, !PT ;  /* 0x000000ff2c717812 */ /* 0x000fe200078ec0ff */
[----:B------:R-:W3:Y:S01]  /*16d0*/  LDCU UR5, c[0x3][0x4] ;  /* 0x00c00080ff0577ac */ /* 0x000ee20008000800 */
[----:B------:R-:W-:Y:S01]  /*16e0*/  PRMT R115, R40, 0x9910, RZ ;  /* 0x0000991028737816 */ /* 0x000fe200000000ff */
[----:B------:R-:W-:Y:S01]  /*16f0*/  FMUL R22, R47, R22 ;  /* 0x000000162f167220 */ /* 0x000fe20000400000 */
[C---:B------:R-:W-:Y:S01]  /*1700*/  ISETP.NE.AND P3, PT, R104.reuse, R113, PT ;  /* 0x000000716800720c */ /* 0x040fe20003f65270 */
[----:B-----5:R-:W-:Y:S01]  /*1710*/  FADD R112, R15, R112 ;  /* 0x000000700f707221 */ /* 0x020fe20000000000 */
[----:B------:R-:W-:Y:S01]  /*1720*/  ISETP.NE.AND P2, PT, R104, R115, PT ;  /* 0x000000736800720c */ /* 0x000fe20003f45270 */
[----:B------:R-:W-:Y:S01]  /*1730*/  BSSY.RECONVERGENT B7, `(.L_x_18) ;  /* 0x0000020000077945 */ /* 0x000fe20003800200 */
[----:B------:R-:W-:-:S02]  /*1740*/  FSEL R115, R34, R33, !P3 ;  /* 0x0000002122737208 */ /* 0x000fc40005800000 */
[----:B------:R-:W-:Y:S01]  /*1750*/  FSEL R113, R39, R42, !P2 ;  /* 0x0000002a27717208 */ /* 0x000fe20005000000 */
[----:B--2---:R-:W-:Y:S01]  /*1760*/  FFMA R23, R23, UR4, R110 ;  /* 0x0000000417177c23 */ /* 0x004fe2000800006e */
[----:B------:R-:W-:Y:S01]  /*1770*/  FFMA R21, R21, UR4, R22 ;  /* 0x0000000415157c23 */ /* 0x000fe20008000016 */
[----:B------:R-:W-:Y:S02]  /*1780*/  FMUL R22, R14, R115 ;  /* 0x000000730e167220 */ /* 0x000fe40000400000 */
[----:B------:R-:W-:Y:S01]  /*1790*/  FMUL R110, R108, R113 ;  /* 0x000000716c6e7220 */ /* 0x000fe20000400000 */
[----:B0-----:R-:W0:Y:S01]  /*17a0*/  MUFU.RCP R109, R72 ;  /* 0x00000048006d7308 */ /* 0x001e220000001000 */
[----:B------:R-:W-:-:S04]  /*17b0*/  FMUL R108, R112, R73 ;  /* 0x00000049706c7220 */ /* 0x000fc80000400000 */
[----:B------:R-:W-:Y:S01]  /*17c0*/  FFMA R108, R49, R16, R108 ;  /* 0x00000010316c7223 */ /* 0x000fe2000000006c */
[----:B0-----:R-:W-:Y:S02]  /*17d0*/  FFMA R0, R109, -R72, 1 ;  /* 0x3f8000006d007423 */ /* 0x001fe40000000848 */
[----:B-1----:R-:W0:Y:S01]  /*17e0*/  FCHK P1, R121, R72 ;  /* 0x0000004879007302 */ /* 0x002e220000020000 */
[----:B---3--:R-:W-:Y:S01]  /*17f0*/  FADD R116, -R121, UR5 ;  /* 0x0000000579747e21 */ /* 0x008fe20008000100 */
[----:B------:R-:W-:Y:S02]  /*1800*/  FFMA R0, R109, R0, R109 ;  /* 0x000000006d007223 */ /* 0x000fe4000000006d */
[----:B------:R1:W2:Y:S02]  /*1810*/  LDS R109, [R97] ;  /* 0x00000000616d7984 */ /* 0x0002a40000000800 */
[----:B------:R-:W-:-:S04]  /*1820*/  FFMA R114, R0, R121, RZ ;  /* 0x0000007900727223 */ /* 0x000fc800000000ff */
[----:B------:R-:W-:-:S04]  /*1830*/  FFMA R117, R114, -R72, R121 ;  /* 0x8000004872757223 */ /* 0x000fc80000000079 */
[----:B------:R-:W-:Y:S01]  /*1840*/  FFMA R117, R0, R117, R114 ;  /* 0x0000007500757223 */ /* 0x000fe20000000072 */
[----:B------:R-:W-:Y:S01]  /*1850*/  FMUL R0, R15, UR4 ;  /* 0x000000040f007c20 */ /* 0x000fe20008400000 */
[----:B------:R1:W3:Y:S03]  /*1860*/  LDS R114, [R99] ;  /* 0x0000000063727984 */ /* 0x0002e60000000800 */
[----:B------:R-:W-:-:S04]  /*1870*/  FFMA R0, R55, R16, R0 ;  /* 0x0000001037007223 */ /* 0x000fc80000000000 */
[----:B------:R-:W-:Y:S01]  /*1880*/  FADD R14, R23, R0 ;  /* 0x00000000170e7221 */ /* 0x000fe20000000000 */
[----:B------:R-:W-:-:S03]  /*1890*/  FMUL R0, R0, UR4 ;  /* 0x0000000400007c20 */ /* 0x000fc60008400000 */
[----:B------:R-:W-:Y:S01]  /*18a0*/  FMUL R14, R14, R73 ;  /* 0x000000490e0e7220 */ /* 0x000fe20000400000 */
[----:B------:R-:W-:-:S03]  /*18b0*/  FFMA R112, R51, R110, R0 ;  /* 0x0000006e33707223 */ /* 0x000fc60000000000 */
[----:B------:R-:W-:Y:S01]  /*18c0*/  FFMA R14, R45, R110, R14 ;  /* 0x0000006e2d0e7223 */ /* 0x000fe2000000000e */
[----:B01--4-:R-:W-:Y:S06]  /*18d0*/  @!P1 BRA `(.L_x_19) ;  /* 0x0000000000149947 */ /* 0x013fec0003800000 */
[----:B------:R-:W0:Y:S01]  /*18e0*/  LDCU UR4, c[0x3][0x8] ;  /* 0x00c00100ff0477ac */ /* 0x000e220008000800 */
[----:B------:R-:W-:Y:S02]  /*18f0*/  MOV R72, 0x1920 ;  /* 0x0000192000487802 */ /* 0x000fe40000000f00 */
[----:B0-----:R-:W-:-:S07]  /*1900*/  MOV R119, UR4 ;  /* 0x0000000400777c02 */ /* 0x001fce0008000f00 */
[----:B--23--:R-:W-:Y:S05]  /*1910*/  CALL.REL.NOINC `($__internal_0_$__cuda_sm3x_div_rn_noftz_f32_slowpath) ;  /* 0x0000002800c87944 */ /* 0x00cfea0003c00000 */
[----:B------:R-:W-:-:S07]  /*1920*/  MOV R117, R0 ;  /* 0x0000000000757202 */ /* 0x000fce0000000f00 */
.L_x_19:
[----:B------:R-:W-:Y:S05]  /*1930*/  BSYNC.RECONVERGENT B7 ;  /* 0x0000000000077941 */ /* 0x000fea0003800200 */
.L_x_18:
[----:B------:R-:W0:Y:S01]  /*1940*/  LDC.64 R72, c[0x3][0x8] ;  /* 0x00c00200ff487b82 */ /* 0x000e220000000a00 */
[----:B------:R-:W1:Y:S01]  /*1950*/  LDS R121, [R96] ;  /* 0x0000000060797984 */ /* 0x000e620000000800 */
[----:B------:R-:W-:Y:S01]  /*1960*/  LOP3.LUT R119, R43, 0xff, RZ, 0xc0, !PT ;  /* 0x000000ff2b777812 */ /* 0x000fe200078ec0ff */
[----:B------:R-:W4:Y:S01]  /*1970*/  LDCU UR4, c[0x3][0x10] ;  /* 0x00c00200ff0477ac */ /* 0x000f220008000800 */
[----:B------:R-:W-:Y:S01]  /*1980*/  FMUL R20, R20, R111 ;  /* 0x0000006f14147220 */ /* 0x000fe20000400000 */
[----:B------:R0:W0:Y:S01]  /*1990*/  LDS R125, [R95] ;  /* 0x000000005f7d7984 */ /* 0x0000220000000800 */
[----:B------:R-:W-:Y:S01]  /*19a0*/  ISETP.NE.AND P1, PT, R104, R119, PT ;  /* 0x000000776800720c */ /* 0x000fe20003f25270 */
[----:B------:R-:W5:Y:S01]  /*19b0*/  LDCU UR5, c[0x3][0x4] ;  /* 0x00c00080ff0577ac */ /* 0x000f620008000800 */
[----:B------:R-:W-:Y:S01]  /*19c0*/  BSSY.RECONVERGENT B7, `(.L_x_20) ;  /* 0x0000019000077945 */ /* 0x000fe20003800200 */
[----:B------:R0:W1:Y:S01]  /*19d0*/  LDS R123, [R94] ;  /* 0x000000005e7b7984 */ /* 0x0000620000000800 */
[----:B------:R-:W-:Y:S01]  /*19e0*/  FSEL R116, R116, R117, !P1 ;  /* 0x0000007574747208 */ /* 0x000fe20004800000 */
[----:B----4-:R-:W-:-:S04]  /*19f0*/  FFMA R19, R19, UR4, R20 ;  /* 0x0000000413137c23 */ /* 0x010fc80008000014 */
[----:B------:R-:W-:Y:S01]  /*1a00*/  FMUL R20, R13, R116 ;  /* 0x000000740d147220 */ /* 0x000fe20000400000 */
[----:B0-----:R-:W0:Y:S02]  /*1a10*/  MUFU.RCP R113, R72 ;  /* 0x0000004800717308 */ /* 0x001e240000001000 */
[----:B0-----:R-:W-:-:S06]  /*1a20*/  FFMA R0, R113, -R72, 1 ;  /* 0x3f80000071007423 */ /* 0x001fcc0000000848 */
[----:B-1----:R-:W0:Y:S01]  /*1a30*/  FCHK P1, R121, R72 ;  /* 0x0000004879007302 */ /* 0x002e220000020000 */
[----:B-----5:R-:W-:Y:S01]  /*1a40*/  FADD R116, -R121, UR5 ;  /* 0x0000000579747e21 */ /* 0x020fe20008000100 */
[----:B------:R-:W-:Y:S02]  /*1a50*/  FFMA R0, R113, R0, R113 ;  /* 0x0000000071007223 */ /* 0x000fe40000000071 */
[----:B------:R1:W4:Y:S02]  /*1a60*/  LDS R113, [R93] ;  /* 0x000000005d717984 */ /* 0x0003240000000800 */
[----:B------:R-:W-:-:S04]  /*1a70*/  FFMA R118, R0, R121, RZ ;  /* 0x0000007900767223 */ /* 0x000fc800000000ff */
[----:B------:R-:W-:-:S04]  /*1a80*/  FFMA R115, R118, -R72, R121 ;  /* 0x8000004876737223 */ /* 0x000fc80000000079 */
[----:B------:R-:W-:Y:S01]  /*1a90*/  FFMA R115, R0, R115, R118 ;  /* 0x0000007300737223 */ /* 0x000fe20000000076 */
[----:B------:R-:W-:-:S04]  /*1aa0*/  FADD R0, R21, R112 ;  /* 0x0000007015007221 */ /* 0x000fc80000000000 */
[----:B------:R-:W-:Y:S01]  /*1ab0*/  FMUL R0, R0, R73 ;  /* 0x0000004900007220 */ /* 0x000fe20000400000 */
[----:B------:R-:W-:-:S03]  /*1ac0*/  FMUL R73, R112, UR4 ;  /* 0x0000000470497c20 */ /* 0x000fc60008400000 */
[C---:B--2---:R-:W-:Y:S01]  /*1ad0*/  FFMA R13, R22.reuse, R109, R0 ;  /* 0x0000006d160d7223 */ /* 0x044fe20000000000 */
[----:B---3--:R-:W-:Y:S01]  /*1ae0*/  FFMA R114, R22, R114, R73 ;  /* 0x0000007216727223 */ /* 0x008fe20000000049 */
[----:B01----:R-:W-:Y:S06]  /*1af0*/  @!P1 BRA `(.L_x_21) ;  /* 0x0000000000149947 */ /* 0x003fec0003800000 */
[----:B------:R-:W0:Y:S01]  /*1b00*/  LDCU UR4, c[0x3][0x8] ;  /* 0x00c00100ff0477ac */ /* 0x000e220008000800 */
[----:B------:R-:W-:Y:S02]  /*1b10*/  MOV R72, 0x1b40 ;  /* 0x00001b4000487802 */ /* 0x000fe40000000f00 */
[----:B0-----:R-:W-:-:S07]  /*1b20*/  MOV R119, UR4 ;  /* 0x0000000400777c02 */ /* 0x001fce0008000f00 */
[----:B----4-:R-:W-:Y:S05]  /*1b30*/  CALL.REL.NOINC `($__internal_0_$__cuda_sm3x_div_rn_noftz_f32_slowpath) ;  /* 0x0000002800407944 */ /* 0x010fea0003c00000 */
[----:B------:R-:W-:-:S07]  /*1b40*/  MOV R115, R0 ;  /* 0x0000000000737202 */ /* 0x000fce0000000f00 */
.L_x_21:
[----:B------:R-:W-:Y:S05]  /*1b50*/  BSYNC.RECONVERGENT B7 ;  /* 0x0000000000077941 */ /* 0x000fea0003800200 */
.L_x_20:
[----:B------:R-:W0:Y:S01]  /*1b60*/  LDC.64 R72, c[0x3][0x8] ;  /* 0x00c00200ff487b82 */ /* 0x000e220000000a00 */
[----:B------:R-:W1:Y:S01]  /*1b70*/  LDS R121, [R92] ;  /* 0x000000005c797984 */ /* 0x000e620000000800 */
[----:B------:R-:W2:Y:S01]  /*1b80*/  LDCU UR4, c[0x3][0x10] ;  /* 0x00c00200ff0477ac */ /* 0x000ea20008000800 */
[----:B------:R-:W-:Y:S02]  /*1b90*/  BSSY.RECONVERGENT B7, `(.L_x_22) ;  /* 0x000001d000077945 */ /* 0x000fe40003800200 */
[----:B------:R3:W0:Y:S01]  /*1ba0*/  LDS R112, [R90] ;  /* 0x000000005a707984 */ /* 0x0006220000000800 */
[----:B------:R-:W5:Y:S03]  /*1bb0*/  LDCU UR5, c[0x3][0x4] ;  /* 0x00c00080ff0577ac */ /* 0x000f660008000800 */
[----:B------:R3:W1:Y:S01]  /*1bc0*/  LDS R111, [R89] ;  /* 0x00000000596f7984 */ /* 0x0006620000000800 */
[----:B0-----:R-:W0:Y:S02]  /*1bd0*/  MUFU.RCP R109, R72 ;  /* 0x00000048006d7308 */ /* 0x001e240000001000 */
[----:B0-----:R-:W-:-:S04]  /*1be0*/  FFMA R0, R109, -R72, 1 ;  /* 0x3f8000006d007423 */ /* 0x001fc80000000848 */
[----:B------:R-:W-:Y:S02]  /*1bf0*/  FFMA R0, R109, R0, R109 ;  /* 0x000000006d007223 */ /* 0x000fe4000000006d */
[----:B------:R3:W0:Y:S02]  /*1c00*/  LDS R109, [R91] ;  /* 0x000000005b6d7984 */ /* 0x0006240000000800 */
[----:B-1----:R-:W-:-:S04]  /*1c10*/  FFMA R118, R0, R121, RZ ;  /* 0x0000007900767223 */ /* 0x002fc800000000ff */
[----:B------:R-:W-:-:S04]  /*1c20*/  FFMA R117, R118, -R72, R121 ;  /* 0x8000004876757223 */ /* 0x000fc80000000079 */
[----:B------:R-:W-:Y:S01]  /*1c30*/  FFMA R0, R0, R117, R118 ;  /* 0x0000007500007223 */ /* 0x000fe20000000076 */
[----:B------:R-:W-:Y:S01]  /*1c40*/  LOP3.LUT R117, R41, 0xff, RZ, 0xc0, !PT ;  /* 0x000000ff29757812 */ /* 0x000fe200078ec0ff */
[----:B------:R-:W-:Y:S01]  /*1c50*/  FMUL R118, R18, R123 ;  /* 0x0000007b12767220 */ /* 0x000fe20000400000 */
[----:B------:R-:W-:Y:S02]  /*1c60*/  FADD R18, R19, R114 ;  /* 0x0000007213127221 */ /* 0x000fe40000000000 */
[----:B------:R-:W-:Y:S01]  /*1c70*/  ISETP.NE.AND P1, PT, R104, R117, PT ;  /* 0x000000756800720c */ /* 0x000fe20003f25270 */
[----:B--2---:R-:W-:-:S03]  /*1c80*/  FFMA R17, R17, UR4, R118 ;  /* 0x0000000411117c23 */ /* 0x004fc60008000076 */
[----:B------:R-:W-:Y:S01]  /*1c90*/  FSEL R115, R116, R115, !P1 ;  /* 0x0000007374737208 */ /* 0x000fe20004800000 */
[----:B------:R-:W-:Y:S01]  /*1ca0*/  FMUL R116, R18, R73 ;  /* 0x0000004912747220 */ /* 0x000fe20000400000 */
[----:B------:R-:W-:-:S03]  /*1cb0*/  FMUL R73, R114, UR4 ;  /* 0x0000000472497c20 */ /* 0x000fc60008400000 */
[----:B------:R-:W-:Y:S01]  /*1cc0*/  FMUL R18, R12, R115 ;  /* 0x000000730c127220 */ /* 0x000fe20000400000 */
[C---:B----4-:R-:W-:Y:S01]  /*1cd0*/  FFMA R12, R20.reuse, R113, R116 ;  /* 0x00000071140c7223 */ /* 0x050fe20000000074 */
[----:B-----5:R-:W-:Y:S01]  /*1ce0*/  FADD R113, -R121, UR5 ;  /* 0x0000000579717e21 */ /* 0x020fe20008000100 */
[----:B------:R-:W1:Y:S01]  /*1cf0*/  FCHK P1, R121, R72 ;  /* 0x0000004879007302 */ /* 0x000e620000020000 */
[----:B------:R-:W-:Y:S01]  /*1d00*/  FFMA R120, R20, R125, R73 ;  /* 0x0000007d14787223 */ /* 0x000fe20000000049 */
[----:B01-3--:R-:W-:Y:S06]  /*1d10*/  @!P1 BRA `(.L_x_23) ;  /* 0x0000000000109947 */ /* 0x00bfec0003800000 */
[----:B------:R-:W0:Y:S01]  /*1d20*/  LDCU UR4, c[0x3][0x8] ;  /* 0x00c00100ff0477ac */ /* 0x000e220008000800 */
[----:B------:R-:W-:Y:S02]  /*1d30*/  MOV R72, 0x1d60 ;  /* 0x00001d6000487802 */ /* 0x000fe40000000f00 */
[----:B0-----:R-:W-:-:S07]  /*1d40*/  MOV R119, UR4 ;  /* 0x0000000400777c02 */ /* 0x001fce0008000f00 */
[----:B------:R-:W-:Y:S05]  /*1d50*/  CALL.REL.NOINC `($__internal_0_$__cuda_sm3x_div_rn_noftz_f32_slowpath) ;  /* 0x0000002400b87944 */ /* 0x000fea0003c00000 */
.L_x_23:
[----:B------:R-:W-:Y:S05]  /*1d60*/  BSYNC.RECONVERGENT B7 ;  /* 0x0000000000077941 */ /* 0x000fea0003800200 */
.L_x_22:
[----:B------:R-:W0:Y:S01]  /*1d70*/  LDC.64 R72, c[0x3][0x8] ;  /* 0x00c00200ff487b82 */ /* 0x000e220000000a00 */
[----:B------:R-:W1:Y:S01]  /*1d80*/  LDS R121, [R88] ;  /* 0x0000000058797984 */ /* 0x000e620000000800 */
[----:B------:R-:W2:Y:S01]  /*1d90*/  LDCU UR4, c[0x3][0x10] ;  /* 0x00c00200ff0477ac */ /* 0x000ea20008000800 */
[----:B------:R-:W-:Y:S01]  /*1da0*/  FMUL R31, R31, R112 ;  /* 0x000000701f1f7220 */ /* 0x000fe20000400000 */
[----:B------:R-:W-:Y:S01]  /*1db0*/  BSSY.RECONVERGENT B7, `(.L_x_24) ;  /* 0x000001d000077945 */ /* 0x000fe20003800200 */
[----:B------:R3:W4:Y:S01]  /*1dc0*/  LDS R116, [R86] ;  /* 0x0000000056747984 */ /* 0x0007220000000800 */
[----:B------:R-:W5:Y:S03]  /*1dd0*/  LDCU UR5, c[0x3][0x4] ;  /* 0x00c00080ff0577ac */ /* 0x000f660008000800 */
[----:B------:R3:W1:Y:S01]  /*1de0*/  LDS R118, [R85] ;  /* 0x0000000055767984 */ /* 0x0006620000000800 */
[----:B--2---:R-:W-:Y:S01]  /*1df0*/  FFMA R30, R30, UR4, R31 ;  /* 0x000000041e1e7c23 */ /* 0x004fe2000800001f */
[----:B0-----:R-:W0:Y:S02]  /*1e00*/  MUFU.RCP R115, R72 ;  /* 0x0000004800737308 */ /* 0x001e240000001000 */
[----:B0-----:R-:W-:-:S04]  /*1e10*/  FFMA R114, R115, -R72, 1 ;  /* 0x3f80000073727423 */ /* 0x001fc80000000848 */
[----:B------:R-:W-:-:S04]  /*1e20*/  FFMA R114, R115, R114, R115 ;  /* 0x0000007273727223 */ /* 0x000fc80000000073 */
[----:B-1----:R-:W-:-:S04]  /*1e30*/  FFMA R122, R114, R121, RZ ;  /* 0x00000079727a7223 */ /* 0x002fc800000000ff */
[----:B------:R-:W-:-:S04]  /*1e40*/  FFMA R115, R122, -R72, R121 ;  /* 0x800000487a737223 */ /* 0x000fc80000000079 */
[----:B------:R-:W-:Y:S01]  /*1e50*/  FFMA R122, R114, R115, R122 ;  /* 0x00000073727a7223 */ /* 0x000fe2000000007a */
[----:B------:R-:W-:Y:S01]  /*1e60*/  PRMT R115, R38, 0x9910, RZ ;  /* 0x0000991026737816 */ /* 0x000fe200000000ff */
[----:B------:R3:W0:Y:S03]  /*1e70*/  LDS R114, [R87] ;  /* 0x0000000057727984 */ /* 0x0006260000000800 */
[----:B------:R-:W-:-:S04]  /*1e80*/  ISETP.NE.AND P1, PT, R104, R115, PT ;  /* 0x000000736800720c */ /* 0x000fc80003f25270 */
[----:B------:R-:W-:Y:S01]  /*1e90*/  FSEL R112, R113, R0, !P1 ;  /* 0x0000000071707208 */ /* 0x000fe20004800000 */
[----:B------:R-:W-:-:S04]  /*1ea0*/  FADD R0, R17, R120 ;  /* 0x0000007811007221 */ /* 0x000fc80000000000 */
[----:B------:R-:W-:Y:S01]  /*1eb0*/  FMUL R0, R0, R73 ;  /* 0x0000004900007220 */ /* 0x000fe20000400000 */
[----:B------:R-:W-:Y:S01]  /*1ec0*/  FMUL R31, R11, R112 ;  /* 0x000000700b1f7220 */ /* 0x000fe20000400000 */
[----:B------:R-:W-:Y:S01]  /*1ed0*/  FMUL R73, R120, UR4 ;  /* 0x0000000478497c20 */ /* 0x000fe20008400000 */
[----:B------:R-:W1:Y:S01]  /*1ee0*/  FCHK P1, R121, R72 ;  /* 0x0000004879007302 */ /* 0x000e620000020000 */
[C---:B------:R-:W-:Y:S01]  /*1ef0*/  FFMA R11, R18.reuse, R111, R0 ;  /* 0x0000006f120b7223 */ /* 0x040fe20000000000 */
[----:B-----5:R-:W-:Y:S01]  /*1f00*/  FADD R111, -R121, UR5 ;  /* 0x00000005796f7e21 */ /* 0x020fe20008000100 */
[----:B------:R-:W-:Y:S01]  /*1f10*/  FFMA R109, R18, R109, R73 ;  /* 0x0000006d126d7223 */ /* 0x000fe20000000049 */
[----:B-1-34-:R-:W-:Y:S06]  /*1f20*/  @!P1 BRA `(.L_x_25) ;  /* 0x0000000000149947 */ /* 0x01afec0003800000 */
[----:B------:R-:W1:Y:S01]  /*1f30*/  LDCU UR4, c[0x3][0x8] ;  /* 0x00c00100ff0477ac */ /* 0x000e620008000800 */
[----:B------:R-:W-:Y:S02]  /*1f40*/  MOV R72, 0x1f70 ;  /* 0x00001f7000487802 */ /* 0x000fe40000000f00 */
[----:B-1----:R-:W-:-:S07]  /*1f50*/  MOV R119, UR4 ;  /* 0x0000000400777c02 */ /* 0x002fce0008000f00 */
[----:B0-----:R-:W-:Y:S05]  /*1f60*/  CALL.REL.NOINC `($__internal_0_$__cuda_sm3x_div_rn_noftz_f32_slowpath) ;  /* 0x0000002400347944 */ /* 0x001fea0003c00000 */
[----:B------:R-:W-:-:S07]  /*1f70*/  MOV R122, R0 ;  /* 0x00000000007a7202 */ /* 0x000fce0000000f00 */
.L_x_25:
[----:B------:R-:W-:Y:S05]  /*1f80*/  BSYNC.RECONVERGENT B7 ;  /* 0x0000000000077941 */ /* 0x000fea0003800200 */
.L_x_24:
[----:B------:R-:W1:Y:S01]  /*1f90*/  LDC.64 R72, c[0x3][0x8] ;  /* 0x00c00200ff487b82 */ /* 0x000e620000000a00 */
[----:B------:R-:W-:Y:S01]  /*1fa0*/  PRMT R113, R37, 0x9910, RZ ;  /* 0x0000991025717816 */ /* 0x000fe200000000ff */
[----:B------:R-:W2:Y:S01]  /*1fb0*/  LDCU UR4, c[0x3][0x10] ;  /* 0x00c00200ff0477ac */ /* 0x000ea20008000800 */
[----:B------:R-:W-:Y:S01]  /*1fc0*/  FMUL R29, R29, R116 ;  /* 0x000000741d1d7220 */ /* 0x000fe20000400000 */
[----:B------:R-:W-:Y:S01]  /*1fd0*/  BSSY.RECONVERGENT B7, `(.L_x_26) ;  /* 0x0000019000077945 */ /* 0x000fe20003800200 */
[----:B------:R-:W-:Y:S01]  /*1fe0*/  ISETP.NE.AND P1, PT, R104, R113, PT ;  /* 0x000000716800720c */ /* 0x000fe20003f25270 */
[----:B------:R-:W3:Y:S03]  /*1ff0*/  LDCU UR5, c[0x3][0x4] ;  /* 0x00c00080ff0577ac */ /* 0x000ee60008000800 */
[----:B------:R-:W-:Y:S01]  /*2000*/  FSEL R111, R111, R122, !P1 ;  /* 0x0000007a6f6f7208 */ /* 0x000fe20004800000 */
[----:B--2---:R-:W-:Y:S01]  /*2010*/  FFMA R28, R28, UR4, R29 ;  /* 0x000000041c1c7c23 */ /* 0x004fe2000800001d */
[----:B------:R-:W-:-:S03]  /*2020*/  FMUL R112, R109, UR4 ;  /* 0x000000046d707c20 */ /* 0x000fc60008400000 */
[----:B------:R-:W-:Y:S01]  /*2030*/  FMUL R29, R10, R111 ;  /* 0x0000006f0a1d7220 */ /* 0x000fe20000400000 */
[----:B-1----:R-:W1:Y:S01]  /*2040*/  MUFU.RCP R115, R72 ;  /* 0x0000004800737308 */ /* 0x002e620000001000 */
[----:B---3--:R-:W-:-:S07]  /*2050*/  FADD R111, -R5, UR5 ;  /* 0x00000005056f7e21 */ /* 0x008fce0008000100 */
[----:B------:R-:W2:Y:S01]  /*2060*/  FCHK P1, R5, R72 ;  /* 0x0000004805007302 */ /* 0x000ea20000020000 */
[----:B-1----:R-:W-:-:S04]  /*2070*/  FFMA R0, R115, -R72, 1 ;  /* 0x3f80000073007423 */ /* 0x002fc80000000848 */
[----:B------:R-:W-:Y:S01]  /*2080*/  FFMA R115, R115, R0, R115 ;  /* 0x0000000073737223 */ /* 0x000fe20000000073 */
[----:B------:R-:W-:Y:S01]  /*2090*/  FADD R0, R30, R109 ;  /* 0x0000006d1e007221 */ /* 0x000fe20000000000 */
[----:B0-----:R-:W-:Y:S02]  /*20a0*/  FFMA R109, R31, R114, R112 ;  /* 0x000000721f6d7223 */ /* 0x001fe40000000070 */
[----:B------:R-:W-:Y:S01]  /*20b0*/  FFMA R116, R5, R115, RZ ;  /* 0x0000007305747223 */ /* 0x000fe200000000ff */
[----:B------:R-:W-:-:S03]  /*20c0*/  FMUL R73, R0, R73 ;  /* 0x0000004900497220 */ /* 0x000fc60000400000 */
[----:B------:R-:W-:Y:S01]  /*20d0*/  FFMA R113, R116, -R72, R5 ;  /* 0x8000004874717223 */ /* 0x000fe20000000005 */
[----:B------:R-:W-:-:S03]  /*20e0*/  FFMA R10, R31, R118, R73 ;  /* 0x000000761f0a7223 */ /* 0x000fc60000000049 */
[----:B------:R-:W-:Y:S01]  /*20f0*/  FFMA R0, R115, R113, R116 ;  /* 0x0000007173007223 */ /* 0x000fe20000000074 */
[----:B--2---:R-:W-:Y:S06]  /*2100*/  @!P1 BRA `(.L_x_27) ;  /* 0x0000000000149947 */ /* 0x004fec0003800000 */
[----:B------:R-:W0:Y:S01]  /*2110*/  LDCU UR4, c[0x3][0x8] ;  /* 0x00c00100ff0477ac */ /* 0x000e220008000800 */
[----:B------:R-:W-:Y:S02]  /*2120*/  MOV R121, R5 ;  /* 0x0000000500797202 */ /* 0x000fe40000000f00 */
[----:B------:R-:W-:Y:S02]  /*2130*/  MOV R72, 0x2160 ;  /* 0x0000216000487802 */ /* 0x000fe40000000f00 */
[----:B0-----:R-:W-:-:S07]  /*2140*/  MOV R119, UR4 ;  /* 0x0000000400777c02 */ /* 0x001fce0008000f00 */
[----:B------:R-:W-:Y:S05]  /*2150*/  CALL.REL.NOINC `($__internal_0_$__cuda_sm3x_div_rn_noftz_f32_slowpath) ;  /* 0x0000002000b87944 */ /* 0x000fea0003c00000 */
.L_x_27:
[----:B------:R-:W-:Y:S05]  /*2160*/  BSYNC.RECONVERGENT B7 ;  /* 0x0000000000077941 */ /* 0x000fea0003800200 */
.L_x_26:
[----:B------:R-:W0:Y:S01]  /*2170*/  LDC.64 R72, c[0x3][0x8] ;  /* 0x00c00200ff487b82 */ /* 0x000e220000000a00 */
[----:B------:R-:W-:Y:S01]  /*2180*/  PRMT R113, R36, 0x9910, RZ ;  /* 0x0000991024717816 */ /* 0x000fe200000000ff */
[----:B------:R-:W1:Y:S01]  /*2190*/  LDCU UR4, c[0x3][0x10] ;  /* 0x00c00200ff0477ac */ /* 0x000e620008000800 */
[----:B------:R-:W-:Y:S01]  /*21a0*/  FMUL R27, R54, R27 ;  /* 0x0000001b361b7220 */ /* 0x000fe20000400000 */
[----:B------:R-:W-:Y:S01]  /*21b0*/  BSSY.RECONVERGENT B7, `(.L_x_28) ;  /* 0x0000019000077945 */ /* 0x000fe20003800200 */
[----:B------:R-:W-:Y:S01]  /*21c0*/  ISETP.NE.AND P1, PT, R104, R113, PT ;  /* 0x000000716800720c */ /* 0x000fe20003f25270 */
[----:B------:R-:W2:Y:S01]  /*21d0*/  LDCU UR5, c[0x3][0x4] ;  /* 0x00c00080ff0577ac */ /* 0x000ea20008000800 */
[----:B-1----:R-:W-:Y:S01]  /*21e0*/  FFMA R26, R26, UR4, R27 ;  /* 0x000000041a1a7c23 */ /* 0x002fe2000800001b */
[----:B0-----:R-:W0:Y:S02]  /*21f0*/  MUFU.RCP R115, R72 ;  /* 0x0000004800737308 */ /* 0x001e240000001000 */
[----:B0-----:R-:W-:-:S04]  /*2200*/  FFMA R112, R115, -R72, 1 ;  /* 0x3f80000073707423 */ /* 0x001fc80000000848 */
[----:B------:R-:W-:Y:S01]  /*2210*/  FFMA R115, R115, R112, R115 ;  /* 0x0000007073737223 */ /* 0x000fe20000000073 */
[----:B------:R-:W-:Y:S02]  /*2220*/  FSEL R112, R111, R0, !P1 ;  /* 0x000000006f707208 */ /* 0x000fe40004800000 */
[----:B------:R-:W0:Y:S01]  /*2230*/  FCHK P1, R3, R72 ;  /* 0x0000004803007302 */ /* 0x000e220000020000 */
[----:B------:R-:W-:Y:S01]  /*2240*/  FADD R0, R28, R109 ;  /* 0x0000006d1c007221 */ /* 0x000fe20000000000 */
[----:B------:R-:W-:Y:S01]  /*2250*/  FFMA R114, R3, R115, RZ ;  /* 0x0000007303727223 */ /* 0x000fe200000000ff */
[----:B------:R-:W-:Y:S01]  /*2260*/  FMUL R111, R109, UR4 ;  /* 0x000000046d6f7c20 */ /* 0x000fe20008400000 */
[----:B--2---:R-:W-:Y:S01]  /*2270*/  FADD R109, -R3, UR5 ;  /* 0x00000005036d7e21 */ /* 0x004fe20008000100 */
[----:B------:R-:W-:Y:S01]  /*2280*/  FMUL R73, R0, R73 ;  /* 0x0000004900497220 */ /* 0x000fe20000400000 */
[----:B------:R-:W-:Y:S01]  /*2290*/  FFMA R113, R114, -R72, R3 ;  /* 0x8000004872717223 */ /* 0x000fe20000000003 */
[----:B------:R-:W-:Y:S01]  /*22a0*/  FMUL R27, R9, R112 ;  /* 0x00000070091b7220 */ /* 0x000fe20000400000 */
[-C--:B------:R-:W-:Y:S01]  /*22b0*/  FFMA R111, R56, R29.reuse, R111 ;  /* 0x0000001d386f7223 */ /* 0x080fe2000000006f */
[----:B------:R-:W-:Y:S01]  /*22c0*/  FFMA R9, R52, R29, R73 ;  /* 0x0000001d34097223 */ /* 0x000fe20000000049 */
[----:B------:R-:W-:Y:S01]  /*22d0*/  FFMA R0, R115, R113, R114 ;  /* 0x0000007173007223 */ /* 0x000fe20000000072 */
[----:B0-----:R-:W-:Y:S06]  /*22e0*/  @!P1 BRA `(.L_x_29) ;  /* 0x0000000000149947 */ /* 0x001fec0003800000 */
[----:B------:R-:W0:Y:S01]  /*22f0*/  LDCU UR4, c[0x3][0x8] ;  /* 0x00c00100ff0477ac */ /* 0x000e220008000800 */
[----:B------:R-:W-:Y:S02]  /*2300*/  MOV R121, R3 ;  /* 0x0000000300797202 */ /* 0x000fe40000000f00 */
[----:B------:R-:W-:Y:S02]  /*2310*/  MOV R72, 0x2340 ;  /* 0x0000234000487802 */ /* 0x000fe40000000f00 */
[----:B0-----:R-:W-:-:S07]  /*2320*/  MOV R119, UR4 ;  /* 0x0000000400777c02 */ /* 0x001fce0008000f00 */
[----:B------:R-:W-:Y:S05]  /*2330*/  CALL.REL.NOINC `($__internal_0_$__cuda_sm3x_div_rn_noftz_f32_slowpath) ;  /* 0x0000002000407944 */ /* 0x000fea0003c00000 */
.L_x_29:
[----:B------:R-:W-:Y:S05]  /*2340*/  BSYNC.RECONVERGENT B7 ;  /* 0x0000000000077941 */ /* 0x000fea0003800200 */
.L_x_28:
[----:B------:R-:W0:Y:S01]  /*2350*/  LDCU UR4, c[0x3][0x10] ;  /* 0x00c00200ff0477ac */ /* 0x000e220008000800 */
[----:B------:R-:W-:Y:S01]  /*2360*/  PRMT R73, R35, 0x9910, RZ ;  /* 0x0000991023497816 */ /* 0x000fe200000000ff */
[----:B------:R-:W-:Y:S01]  /*2370*/  FMUL R25, R48, R25 ;  /* 0x0000001930197220 */ /* 0x000fe20000400000 */
[----:B------:R-:W-:Y:S02]  /*2380*/  IADD3 R106, PT, PT, R106, 0x1, RZ ;  /* 0x000000016a6a7810 */ /* 0x000fe40007ffe0ff */
[----:B------:R-:W-:Y:S02]  /*2390*/  ISETP.NE.AND P1, PT, R104, R73, PT ;  /* 0x000000496800720c */ /* 0x000fe40003f25270 */
[----:B------:R-:W-:Y:S02]  /*23a0*/  IADD3 R105, PT, PT, R101, R105, RZ ;  /* 0x0000006965697210 */ /* 0x000fe40007ffe0ff */
[----:B------:R-:W-:Y:S02]  /*23b0*/  FSEL R109, R109, R0, !P1 ;  /* 0x000000006d6d7208 */ /* 0x000fe40004800000 */
[----:B------:R-:W-:-:S02]  /*23c0*/  ISETP.NE.AND P1, PT, R106, 0x4, PT ;  /* 0x000000046a00780c */ /* 0x000fc40003f25270 */
[----:B------:R-:W-:Y:S01]  /*23d0*/  IADD3 R107, PT, PT, R107, 0x1, RZ ;  /* 0x000000016b6b7810 */ /* 0x000fe20007ffe0ff */
[----:B0-----:R-:W-:Y:S01]  /*23e0*/  FMUL R73, R111, UR4 ;  /* 0x000000046f497c20 */ /* 0x001fe20008400000 */
[----:B------:R-:W-:Y:S01]  /*23f0*/  FFMA R24, R24, UR4, R25 ;  /* 0x0000000418187c23 */ /* 0x000fe20008000019 */
[----:B------:R-:W-:Y:S01]  /*2400*/  FMUL R25, R8, R109 ;  /* 0x0000006d08197220 */ /* 0x000fe20000400000 */
[----:B------:R-:W0:Y:S01]  /*2410*/  LDCU UR4, c[0x3][0xc] ;  /* 0x00c00180ff0477ac */ /* 0x000e220008000800 */
[----:B------:R-:W-:Y:S01]  /*2420*/  FFMA R0, R50, R27, R73 ;  /* 0x0000001b32007223 */ /* 0x000fe20000000049 */
[----:B------:R-:W-:Y:S02]  /*2430*/  FADD R111, R26, R111 ;  /* 0x0000006f1a6f7221 */ /* 0x000fe40000000000 */
[----:B------:R1:W-:Y:S01]  /*2440*/  @!P0 STG.E desc[UR8][R66.64], R25 ;  /* 0x0000001942008986 */ /* 0x0003e2000c101908 */
[----:B------:R-:W-:-:S03]  /*2450*/  @P0 FADD R73, R25, R0 ;  /* 0x0000000019490221 */ /* 0x000fc60000000000 */
[----:B------:R1:W-:Y:S01]  /*2460*/  @!P0 STG.E desc[UR8][R68.64], R0 ;  /* 0x0000000044008986 */ /* 0x0003e2000c101908 */
[----:B------:R-:W-:-:S03]  /*2470*/  @P0 FADD R80, R80, R73 ;  /* 0x0000004950500221 */ /* 0x000fc60000000000 */
[----:B------:R1:W-:Y:S01]  /*2480*/  @!P0 STG.E desc[UR8][R70.64], R24 ;  /* 0x0000001846008986 */ /* 0x0003e2000c101908 */
[----:B0-----:R-:W-:-:S04]  /*2490*/  FMUL R111, R111, UR4 ;  /* 0x000000046f6f7c20 */ /* 0x001fc80008400000 */
[----:B------:R-:W-:Y:S01]  /*24a0*/  FFMA R8, R46, R27, R111 ;  /* 0x0000001b2e087223 */ /* 0x000fe2000000006f */
[----:B------:R-:W-:Y:S06]  /*24b0*/  @P1 BRA `(.L_x_30) ;  /* 0xfffffff000181947 */ /* 0x000fec000383ffff */
.L_x_14:
[----:B------:R-:W-:Y:S05]  /*24c0*/  BSYNC.RECONVERGENT B5 ;  /* 0x0000000000057941 */ /* 0x000fea0003800200 */
.L_x_13:
[----:B------:R-:W-:Y:S05]  /*24d0*/  BRA `(.L_x_31) ;  /* 0x0000000c00ec7947 */ /* 0x000fea0003800000 */
.L_x_12:
[----:B------:R-:W0:Y:S01]  /*24e0*/  LDCU UR4, c[0x3][0x10] ;  /* 0x00c00200ff0477ac */ /* 0x000e220008000800 */
[C---:B------:R-:W-:Y:S01]  /*24f0*/  FADD R0, R15.reuse, R78 ;  /* 0x0000004e0f007221 */ /* 0x040fe20000000000 */
[----:B------:R-:W-:Y:S01]  /*2500*/  HFMA2 R71, -RZ, RZ, 0, 0 ;  /* 0x00000000ff477431 */ /* 0x000fe200000001ff */
[----:B------:R-:W1:Y:S01]  /*2510*/  LDCU UR5, c[0x3][0xc] ;  /* 0x00c00180ff0577ac */ /* 0x000e620008000800 */
[----:B0-----:R-:W-:Y:S01]  /*2520*/  FMUL R68, R15, UR4 ;  /* 0x000000040f447c20 */ /* 0x001fe20008400000 */
[----:B-1----:R-:W-:-:S03]  /*2530*/  FMUL R0, R0, UR5 ;  /* 0x0000000500007c20 */ /* 0x002fc60008400000 */
[-C--:B------:R-:W-:Y:S01]  /*2540*/  FFMA R68, R55, R16.reuse, R68 ;  /* 0x0000001037447223 */ /* 0x080fe20000000044 */
[----:B------:R-:W-:-:S03]  /*2550*/  FFMA R69, R49, R16, R0 ;  /* 0x0000001031457223 */ /* 0x000fc60000000000 */
[----:B------:R-:W-:-:S07]  /*2560*/  FMUL R104, R68, UR4 ;  /* 0x0000000444687c20 */ /* 0x000fce0008400000 */
.L_x_47:
[----:B------:R-:W-:-:S04]  /*2570*/  LEA R70, R32, R71, 0x2 ;  /* 0x0000004720467211 */ /* 0x000fc800078e10ff */
[----:B------:R-:W-:-:S13]  /*2580*/  ISETP.NE.AND P1, PT, R70, R79, PT ;  /* 0x0000004f4600720c */ /* 0x000fda0003f25270 */
[----:B-1----:R-:W-:Y:S05]  /*2590*/  @!P1 BRA `(.L_x_31) ;  /* 0x0000000c00bc9947 */ /* 0x002fea0003800000 */
[----:B------:R-:W-:Y:S01]  /*25a0*/  ISETP.GT.AND P1, PT, R71, 0x1, PT ;  /* 0x000000014700780c */ /* 0x000fe20003f24270 */
[----:B------:R-:W-:-:S12]  /*25b0*/  BSSY.RECONVERGENT B3, `(.L_x_32) ;  /* 0x000000a000037945 */ /* 0x000fd80003800200 */
[----:B------:R-:W-:Y:S05]  /*25c0*/  @P1 BRA `(.L_x_33) ;  /* 0x0000000000141947 */ /* 0x000fea0003800000 */
[----:B------:R-:W-:Y:S02]  /*25d0*/  ISETP.NE.AND P1, PT, R71, RZ, PT ;  /* 0x000000ff4700720c */ /* 0x000fe40003f25270 */
[----:B------:R-:W-:-:S11]  /*25e0*/  PRMT R105, R7, 0x7610, R105 ;  /* 0x0000761007697816 */ /* 0x000fd60000000069 */
[----:B------:R-:W-:Y:S05]  /*25f0*/  @!P1 BRA `(.L_x_34) ;  /* 0x0000000000149947 */ /* 0x000fea0003800000 */
[----:B------:R-:W-:Y:S01]  /*2600*/  PRMT R105, R6, 0x7610, R105 ;  /* 0x0000761006697816 */ /* 0x000fe20000000069 */
[----:B------:R-:W-:Y:S06]  /*2610*/  BRA `(.L_x_34) ;  /* 0x00000000000c7947 */ /* 0x000fec0003800000 */
.L_x_33:
[----:B------:R-:W-:Y:S02]  /*2620*/  ISETP.NE.AND P1, PT, R71, 0x2, PT ;  /* 0x000000024700780c */ /* 0x000fe40003f25270 */
[----:B------:R-:W-:-:S11]  /*2630*/  PRMT R105, R4, 0x7610, R105 ;  /* 0x0000761004697816 */ /* 0x000fd60000000069 */
[----:B------:R-:W-:-:S07]  /*2640*/  @P1 PRMT R105, R2, 0x7610, R105 ;  /* 0x0000761002691816 */ /* 0x000fce0000000069 */
.L_x_34:
[----:B------:R-:W-:Y:S05]  /*2650*/  BSYNC.RECONVERGENT B3 ;  /* 0x0000000000037941 */ /* 0x000fea0003800200 */
.L_x_32:
[----:B------:R-:W0:Y:S01]  /*2660*/  LDC.64 R66, c[0x3][0x8] ;  /* 0x00c00200ff427b82 */ /* 0x000e220000000a00 */
[----:B------:R-:W1:Y:S01]  /*2670*/  LDS R121, [R100] ;  /* 0x0000000064797984 */ /* 0x000e620000000800 */
[----:B------:R-:W-:Y:S01]  /*2680*/  LOP3.LUT R105, R105, 0xff, RZ, 0xc0, !PT ;  /* 0x000000ff69697812 */ /* 0x000fe200078ec0ff */
[----:B------:R-:W2:Y:S01]  /*2690*/  LDCU UR4, c[0x3][0x10] ;  /* 0x00c00200ff0477ac */ /* 0x000ea20008000800 */
[----:B------:R-:W-:Y:S01]  /*26a0*/  PRMT R72, R40, 0x9910, RZ ;  /* 0x0000991028487816 */ /* 0x000fe200000000ff */
[----:B------:R3:W4:Y:S01]  /*26b0*/  LDS R111, [R99] ;  /* 0x00000000636f7984 */ /* 0x0007220000000800 */
[----:B------:R-:W-:Y:S01]  /*26c0*/  LOP3.LUT R0, R44, 0xff, RZ, 0xc0, !PT ;  /* 0x000000ff2c007812 */ /* 0x000fe200078ec0ff */
[----:B------:R-:W1:Y:S01]  /*26d0*/  LDCU UR5, c[0x3][0x4] ;  /* 0x00c00080ff0577ac */ /* 0x000e620008000800 */
[C---:B------:R-:W-:Y:S01]  /*26e0*/  ISETP.NE.AND P1, PT, R105.reuse, R72, PT ;  /* 0x000000486900720c */ /* 0x040fe20003f25270 */
[----:B------:R3:W1:Y:S01]  /*26f0*/  LDS R109, [R98] ;  /* 0x00000000626d7984 */ /* 0x0006620000000800 */
[----:B------:R-:W-:Y:S01]  /*2700*/  ISETP.NE.AND P2, PT, R105, R0, PT ;  /* 0x000000006900720c */ /* 0x000fe20003f45270 */
[----:B------:R-:W-:Y:S01]  /*2710*/  FMUL R110, R53, R110 ;  /* 0x0000006e356e7220 */ /* 0x000fe20000400000 */
[----:B------:R-:W-:Y:S01]  /*2720*/  FMUL R22, R47, R22 ;  /* 0x000000162f167220 */ /* 0x000fe20000400000 */
[----:B------:R3:W1:Y:S01]  /*2730*/  LDS R107, [R97] ;  /* 0x00000000616b7984 */ /* 0x0006620000000800 */
[----:B------:R-:W-:Y:S01]  /*2740*/  FSEL R113, R34, R33, !P2 ;  /* 0x0000002122717208 */ /* 0x000fe20005000000 */
[----:B------:R-:W-:Y:S01]  /*2750*/  BSSY.RECONVERGENT B5, `(.L_x_35) ;  /* 0x0000018000057945 */ /* 0x000fe20003800200 */
[----:B--2---:R-:W-:Y:S01]  /*2760*/  FFMA R23, R23, UR4, R110 ;  /* 0x0000000417177c23 */ /* 0x004fe2000800006e */
[----:B------:R-:W-:-:S02]  /*2770*/  FFMA R21, R21, UR4, R22 ;  /* 0x0000000415157c23 */ /* 0x000fc40008000016 */
[----:B------:R-:W-:Y:S01]  /*2780*/  FMUL R22, R14, R113 ;  /* 0x000000710e167220 */ /* 0x000fe20000400000 */
[----:B0-----:R-:W0:Y:S01]  /*2790*/  MUFU.RCP R73, R66 ;  /* 0x0000004200497308 */ /* 0x001e220000001000 */
[----:B------:R-:W-:-:S04]  /*27a0*/  FADD R72, R68, R23 ;  /* 0x0000001744487221 */ /* 0x000fc80000000000 */
[----:B------:R-:W-:Y:S01]  /*27b0*/  FMUL R72, R72, R67 ;  /* 0x0000004348487220 */ /* 0x000fe20000400000 */
[----:B0-----:R-:W-:Y:S01]  /*27c0*/  FFMA R106, R73, -R66, 1 ;  /* 0x3f800000496a7423 */ /* 0x001fe20000000842 */
[----:B-1----:R-:W-:-:S03]  /*27d0*/  FADD R108, -R121, UR5 ;  /* 0x00000005796c7e21 */ /* 0x002fc60008000100 */
[----:B------:R-:W-:Y:S01]  /*27e0*/  FFMA R0, R73, R106, R73 ;  /* 0x0000006a49007223 */ /* 0x000fe20000000049 */
[----:B------:R-:W-:Y:S01]  /*27f0*/  FSEL R73, R39, R42, !P1 ;  /* 0x0000002a27497208 */ /* 0x000fe20004800000 */
[----:B------:R-:W0:Y:S02]  /*2800*/  FCHK P1, R121, R66 ;  /* 0x0000004279007302 */ /* 0x000e240000020000 */
[----:B------:R-:W-:Y:S02]  /*2810*/  FFMA R115, R0, R121, RZ ;  /* 0x0000007900737223 */ /* 0x000fe400000000ff */
[----:B------:R-:W-:Y:S02]  /*2820*/  FMUL R110, R74, R73 ;  /* 0x000000494a6e7220 */ /* 0x000fe40000400000 */
[----:B------:R-:W-:Y:S02]  /*2830*/  FFMA R106, R115, -R66, R121 ;  /* 0x80000042736a7223 */ /* 0x000fe40000000079 */
[----:B------:R-:W-:-:S02]  /*2840*/  FFMA R14, R45, R110, R72 ;  /* 0x0000006e2d0e7223 */ /* 0x000fc40000000048 */
[----:B------:R-:W-:Y:S01]  /*2850*/  FFMA R115, R0, R106, R115 ;  /* 0x0000006a00737223 */ /* 0x000fe20000000073 */
[----:B------:R-:W-:Y:S01]  /*2860*/  FFMA R106, R51, R110, R104 ;  /* 0x0000006e336a7223 */ /* 0x000fe20000000068 */
[----:B0--34-:R-:W-:Y:S06]  /*2870*/  @!P1 BRA `(.L_x_36) ;  /* 0x0000000000149947 */ /* 0x019fec0003800000 */
[----:B------:R-:W0:Y:S01]  /*2880*/  LDCU UR4, c[0x3][0x8] ;  /* 0x00c00100ff0477ac */ /* 0x000e220008000800 */
[----:B------:R-:W-:Y:S02]  /*2890*/  MOV R72, 0x28c0 ;  /* 0x000028c000487802 */ /* 0x000fe40000000f00 */
[----:B0-----:R-:W-:-:S07]  /*28a0*/  MOV R119, UR4 ;  /* 0x0000000400777c02 */ /* 0x001fce0008000f00 */
[----:B------:R-:W-:Y:S05]  /*28b0*/  CALL.REL.NOINC `($__internal_0_$__cuda_sm3x_div_rn_noftz_f32_slowpath) ;  /* 0x0000001800e07944 */ /* 0x000fea0003c00000 */
[----:B------:R-:W-:-:S07]  /*28c0*/  MOV R115, R0 ;  /* 0x0000000000737202 */ /* 0x000fce0000000f00 */
.L_x_36:
[----:B------:R-:W-:Y:S05]  /*28d0*/  BSYNC.RECONVERGENT B5 ;  /* 0x0000000000057941 */ /* 0x000fea0003800200 */
.L_x_35:
[----:B------:R-:W0:Y:S01]  /*28e0*/  LDC.64 R66, c[0x3][0x8] ;  /* 0x00c00200ff427b82 */ /* 0x000e220000000a00 */
[----:B------:R-:W1:Y:S01]  /*28f0*/  LDS R121, [R96] ;  /* 0x0000000060797984 */ /* 0x000e620000000800 */
[----:B------:R-:W-:Y:S01]  /*2900*/  LOP3.LUT R0, R43, 0xff, RZ, 0xc0, !PT ;  /* 0x000000ff2b007812 */ /* 0x000fe200078ec0ff */
[----:B------:R-:W2:Y:S01]  /*2910*/  LDCU UR4, c[0x3][0x10] ;  /* 0x00c00200ff0477ac */ /* 0x000ea20008000800 */
[----:B------:R-:W-:Y:S01]  /*2920*/  FMUL R20, R20, R109 ;  /* 0x0000006d14147220 */ /* 0x000fe20000400000 */
[----:B------:R3:W4:Y:S01]  /*2930*/  LDS R125, [R95] ;  /* 0x000000005f7d7984 */ /* 0x0007220000000800 */
[----:B------:R-:W-:Y:S01]  /*2940*/  ISETP.NE.AND P1, PT, R105, R0, PT ;  /* 0x000000006900720c */ /* 0x000fe20003f25270 */
[----:B------:R-:W5:Y:S01]  /*2950*/  LDCU UR5, c[0x3][0x4] ;  /* 0x00c00080ff0577ac */ /* 0x000f620008000800 */
[----:B------:R-:W-:Y:S01]  /*2960*/  BSSY.RECONVERGENT B5, `(.L_x_37) ;  /* 0x0000019000057945 */ /* 0x000fe20003800200 */
[----:B------:R3:W1:Y:S01]  /*2970*/  LDS R123, [R94] ;  /* 0x000000005e7b7984 */ /* 0x0006620000000800 */
[----:B------:R-:W-:-:S03]  /*2980*/  FSEL R72, R108, R115, !P1 ;  /* 0x000000736c487208 */ /* 0x000fc60004800000 */
[----:B------:R3:W1:Y:S01]  /*2990*/  LDS R113, [R93] ;  /* 0x000000005d717984 */ /* 0x0006620000000800 */
[----:B--2---:R-:W-:Y:S01]  /*29a0*/  FFMA R19, R19, UR4, R20 ;  /* 0x0000000413137c23 */ /* 0x004fe20008000014 */
[----:B------:R-:W-:Y:S01]  /*29b0*/  FADD R20, R21, R106 ;  /* 0x0000006a15147221 */ /* 0x000fe20000000000 */
[----:B0-----:R-:W0:Y:S08]  /*29c0*/  MUFU.RCP R73, R66 ;  /* 0x0000004200497308 */ /* 0x001e300000001000 */
[----:B-1----:R-:W1:Y:S01]  /*29d0*/  FCHK P1, R121, R66 ;  /* 0x0000004279007302 */ /* 0x002e620000020000 */
[----:B0-----:R-:W-:-:S04]  /*29e0*/  FFMA R0, R73, -R66, 1 ;  /* 0x3f80000049007423 */ /* 0x001fc80000000842 */
[----:B------:R-:W-:Y:S01]  /*29f0*/  FFMA R0, R73, R0, R73 ;  /* 0x0000000049007223 */ /* 0x000fe20000000049 */
[----:B------:R-:W-:Y:S01]  /*2a00*/  FMUL R73, R106, UR4 ;  /* 0x000000046a497c20 */ /* 0x000fe20008400000 */
[----:B------:R-:W-:Y:S01]  /*2a10*/  FMUL R106, R20, R67 ;  /* 0x00000043146a7220 */ /* 0x000fe20000400000 */
[----:B------:R-:W-:Y:S01]  /*2a20*/  FMUL R20, R13, R72 ;  /* 0x000000480d147220 */ /* 0x000fe20000400000 */
[----:B------:R-:W-:Y:S01]  /*2a30*/  FFMA R109, R0, R121, RZ ;  /* 0x00000079006d7223 */ /* 0x000fe200000000ff */
[C---:B------:R-:W-:Y:S01]  /*2a40*/  FFMA R108, R22.reuse, R111, R73 ;  /* 0x0000006f166c7223 */ /* 0x040fe20000000049 */
[----:B-----5:R-:W-:Y:S01]  /*2a50*/  FADD R111, -R121, UR5 ;  /* 0x00000005796f7e21 */ /* 0x020fe20008000100 */
[----:B------:R-:W-:Y:S01]  /*2a60*/  FFMA R13, R22, R107, R106 ;  /* 0x0000006b160d7223 */ /* 0x000fe2000000006a */
[----:B------:R-:W-:-:S04]  /*2a70*/  FFMA R67, R109, -R66, R121 ;  /* 0x800000426d437223 */ /* 0x000fc80000000079 */
[----:B------:R-:W-:Y:S01]  /*2a80*/  FFMA R72, R0, R67, R109 ;  /* 0x0000004300487223 */ /* 0x000fe2000000006d */
[----:B-1-34-:R-:W-:Y:S06]  /*2a90*/  @!P1 BRA `(.L_x_38) ;  /* 0x0000000000149947 */ /* 0x01afec0003800000 */
[----:B------:R-:W0:Y:S01]  /*2aa0*/  LDCU UR4, c[0x3][0x8] ;  /* 0x00c00100ff0477ac */ /* 0x000e220008000800 */
[----:B------:R-:W-:Y:S02]  /*2ab0*/  MOV R72, 0x2ae0 ;  /* 0x00002ae000487802 */ /* 0x000fe40000000f00 */
[----:B0-----:R-:W-:-:S07]  /*2ac0*/  MOV R119, UR4 ;  /* 0x0000000400777c02 */ /* 0x001fce0008000f00 */
[----:B------:R-:W-:Y:S05]  /*2ad0*/  CALL.REL.NOINC `($__internal_0_$__cuda_sm3x_div_rn_noftz_f32_slowpath) ;  /* 0x0000001800587944 */ /* 0x000fea0003c00000 */
[----:B------:R-:W-:-:S07]  /*2ae0*/  MOV R72, R0 ;  /* 0x0000000000487202 */ /* 0x000fce0000000f00 */
.L_x_38:
[----:B------:R-:W-:Y:S05]  /*2af0*/  BSYNC.RECONVERGENT B5 ;  /* 0x0000000000057941 */ /* 0x000fea0003800200 */
.L_x_37:
        /* <DEDUP_REMOVED lines=14> */
[----:B0-----:R-:W0:Y:S03]  /*2be0*/  MUFU.RCP R73, R66 ;  /* 0x0000004200497308 */ /* 0x001e260000001000 */
[----:B------:R-:W-:Y:S01]  /*2bf0*/  FMUL R72, R18, R67 ;  /* 0x0000004312487220 */ /* 0x000fe20000400000 */
[----:B------:R-:W-:-:S03]  /*2c00*/  FMUL R18, R12, R111 ;  /* 0x0000006f0c127220 */ /* 0x000fc60000400000 */
[----:B------:R-:W-:Y:S01]  /*2c10*/  FFMA R12, R20, R113, R72 ;  /* 0x00000071140c7223 */ /* 0x000fe20000000048 */
[----:B-1----:R-:W1:Y:S01]  /*2c20*/  FCHK P1, R121, R66 ;  /* 0x0000004279007302 */ /* 0x002e620000020000 */
[----:B0-----:R-:W-:Y:S01]  /*2c30*/  FFMA R0, R73, -R66, 1 ;  /* 0x3f80000049007423 */ /* 0x001fe20000000842 */
[----:B-----5:R-:W-:-:S03]  /*2c40*/  FADD R111, -R121, UR5 ;  /* 0x00000005796f7e21 */ /* 0x020fc60008000100 */
[----:B------:R-:W-:Y:S01]  /*2c50*/  FFMA R0, R73, R0, R73 ;  /* 0x0000000049007223 */ /* 0x000fe20000000049 */
[----:B------:R-:W-:-:S03]  /*2c60*/  FMUL R73, R108, UR4 ;  /* 0x000000046c497c20 */ /* 0x000fc60008400000 */
[----:B------:R-:W-:Y:S01]  /*2c70*/  FFMA R115, R0, R121, RZ ;  /* 0x0000007900737223 */ /* 0x000fe200000000ff */
[----:B------:R-:W-:-:S03]  /*2c80*/  FFMA R116, R20, R125, R73 ;  /* 0x0000007d14747223 */ /* 0x000fc60000000049 */
        /* <DEDUP_REMOVED lines=8> */
.L_x_40:
[----:B------:R-:W-:Y:S05]  /*2d10*/  BSYNC.RECONVERGENT B5 ;  /* 0x0000000000057941 */ /* 0x000fea0003800200 */
.L_x_39:
[----:B------:R-:W0:Y:S01]  /*2d20*/  LDC.64 R66, c[0x3][0x8] ;  /* 0x00c00200ff427b82 */ /* 0x000e220000000a00 */
[----:B------:R-:W1:Y:S01]  /*2d30*/  LDS R121, [R88] ;  /* 0x0000000058797984 */ /* 0x000e620000000800 */
[----:B------:R-:W-:Y:S01]  /*2d40*/  PRMT R0, R38, 0x9910, RZ ;  /* 0x0000991026007816 */ /* 0x000fe200000000ff */
[----:B------:R-:W2:Y:S01]  /*2d50*/  LDCU UR4, c[0x3][0x10] ;  /* 0x00c00200ff0477ac */ /* 0x000ea20008000800 */
[----:B------:R-:W-:Y:S01]  /*2d60*/  FMUL R31, R31, R106 ;  /* 0x0000006a1f1f7220 */ /* 0x000fe20000400000 */
[----:B------:R3:W4:Y:S01]  /*2d70*/  LDS R114, [R87] ;  /* 0x0000000057727984 */ /* 0x0007220000000800 */
[----:B------:R-:W-:Y:S01]  /*2d80*/  ISETP.NE.AND P1, PT, R105, R0, PT ;  /* 0x000000006900720c */ /* 0x000fe20003f25270 */
[----:B------:R-:W5:Y:S01]  /*2d90*/  LDCU UR5, c[0x3][0x4] ;  /* 0x00c00080ff0577ac */ /* 0x000f620008000800 */
[----:B------:R-:W-:Y:S01]  /*2da0*/  BSSY.RECONVERGENT B5, `(.L_x_41) ;  /* 0x0000018000057945 */ /* 0x000fe20003800200 */
[----:B------:R3:W1:Y:S01]  /*2db0*/  LDS R112, [R86] ;  /* 0x0000000056707984 */ /* 0x0006620000000800 */
[----:B------:R-:W-:Y:S01]  /*2dc0*/  FSEL R106, R111, R72, !P1 ;  /* 0x000000486f6a7208 */ /* 0x000fe20004800000 */
[----:B------:R-:W-:-:S02]  /*2dd0*/  FADD R72, R17, R116 ;  /* 0x0000007411487221 */ /* 0x000fc40000000000 */
[----:B------:R3:W1:Y:S01]  /*2de0*/  LDS R108, [R85] ;  /* 0x00000000556c7984 */ /* 0x0006620000000800 */
[----:B--2---:R-:W-:Y:S01]  /*2df0*/  FFMA R30, R30, UR4, R31 ;  /* 0x000000041e1e7c23 */ /* 0x004fe2000800001f */
[----:B------:R-:W-:Y:S01]  /*2e00*/  FMUL R31, R116, UR4 ;  /* 0x00000004741f7c20 */ /* 0x000fe20008400000 */
[----:B0-----:R-:W0:Y:S01]  /*2e10*/  MUFU.RCP R73, R66 ;  /* 0x0000004200497308 */ /* 0x001e220000001000 */
[----:B------:R-:W-:Y:S02]  /*2e20*/  FMUL R72, R72, R67 ;  /* 0x0000004348487220 */ /* 0x000fe40000400000 */
[C---:B------:R-:W-:Y:S01]  /*2e30*/  FFMA R109, R18.reuse, R109, R31 ;  /* 0x0000006d126d7223 */ /* 0x040fe2000000001f */
[----:B------:R-:W-:Y:S01]  /*2e40*/  FMUL R31, R11, R106 ;  /* 0x0000006a0b1f7220 */ /* 0x000fe20000400000 */
[----:B------:R-:W-:-:S03]  /*2e50*/  FFMA R11, R18, R107, R72 ;  /* 0x0000006b120b7223 */ /* 0x000fc60000000048 */
[----:B-1----:R-:W1:Y:S01]  /*2e60*/  FCHK P1, R121, R66 ;  /* 0x0000004279007302 */ /* 0x002e620000020000 */
[----:B0-----:R-:W-:Y:S01]  /*2e70*/  FFMA R0, R73, -R66, 1 ;  /* 0x3f80000049007423 */ /* 0x001fe20000000842 */
[----:B-----5:R-:W-:-:S03]  /*2e80*/  FADD R106, -R121, UR5 ;  /* 0x00000005796a7e21 */ /* 0x020fc60008000100 */
[----:B------:R-:W-:-:S04]  /*2e90*/  FFMA R0, R73, R0, R73 ;  /* 0x0000000049007223 */ /* 0x000fc80000000049 */
[----:B------:R-:W-:-:S04]  /*2ea0*/  FFMA R73, R0, R121, RZ ;  /* 0x0000007900497223 */ /* 0x000fc800000000ff */
[----:B------:R-:W-:-:S04]  /*2eb0*/  FFMA R67, R73, -R66, R121 ;  /* 0x8000004249437223 */ /* 0x000fc80000000079 */
[----:B------:R-:W-:Y:S01]  /*2ec0*/  FFMA R0, R0, R67, R73 ;  /* 0x0000004300007223 */ /* 0x000fe20000000049 */
[----:B-1-34-:R-:W-:Y:S06]  /*2ed0*/  @!P1 BRA `(.L_x_42) ;  /* 0x0000000000109947 */ /* 0x01afec0003800000 */
[----:B------:R-:W0:Y:S01]  /*2ee0*/  LDCU UR4, c[0x3][0x8] ;  /* 0x00c00100ff0477ac */ /* 0x000e220008000800 */
[----:B------:R-:W-:Y:S02]  /*2ef0*/  MOV R72, 0x2f20 ;  /* 0x00002f2000487802 */ /* 0x000fe40000000f00 */
[----:B0-----:R-:W-:-:S07]  /*2f00*/  MOV R119, UR4 ;  /* 0x0000000400777c02 */ /* 0x001fce0008000f00 */
[----:B------:R-:W-:Y:S05]  /*2f10*/  CALL.REL.NOINC `($__internal_0_$__cuda_sm3x_div_rn_noftz_f32_slowpath) ;  /* 0x0000001400487944 */ /* 0x000fea0003c00000 */
.L_x_42:
[----:B------:R-:W-:Y:S05]  /*2f20*/  BSYNC.RECONVERGENT B5 ;  /* 0x0000000000057941 */ /* 0x000fea0003800200 */
.L_x_41:
[----:B------:R-:W0:Y:S01]  /*2f30*/  LDC.64 R66, c[0x3][0x8] ;  /* 0x00c00200ff427b82 */ /* 0x000e220000000a00 */
[----:B------:R-:W-:Y:S01]  /*2f40*/  PRMT R72, R37, 0x9910, RZ ;  /* 0x0000991025487816 */ /* 0x000fe200000000ff */
[----:B------:R-:W1:Y:S01]  /*2f50*/  LDCU UR4, c[0x3][0x10] ;  /* 0x00c00200ff0477ac */ /* 0x000e620008000800 */
[----:B------:R-:W-:Y:S01]  /*2f60*/  FMUL R29, R29, R112 ;  /* 0x000000701d1d7220 */ /* 0x000fe20000400000 */
[----:B------:R-:W-:Y:S01]  /*2f70*/  BSSY.RECONVERGENT B5, `(.L_x_43) ;  /* 0x0000019000057945 */ /* 0x000fe20003800200 */
[----:B------:R-:W-:Y:S01]  /*2f80*/  ISETP.NE.AND P1, PT, R105, R72, PT ;  /* 0x000000486900720c */ /* 0x000fe20003f25270 */
[----:B------:R-:W2:Y:S01]  /*2f90*/  LDCU UR5, c[0x3][0x4] ;  /* 0x00c00080ff0577ac */ /* 0x000ea20008000800 */
[----:B-1----:R-:W-:Y:S01]  /*2fa0*/  FMUL R72, R109, UR4 ;  /* 0x000000046d487c20 */ /* 0x002fe20008400000 */
[----:B------:R-:W-:Y:S01]  /*2fb0*/  FFMA R28, R28, UR4, R29 ;  /* 0x000000041c1c7c23 */ /* 0x000fe2000800001d */
[----:B0-----:R-:W0:Y:S02]  /*2fc0*/  MUFU.RCP R73, R66 ;  /* 0x0000004200497308 */ /* 0x001e240000001000 */
[----:B------:R-:W-:Y:S01]  /*2fd0*/  FFMA R107, R31, R114, R72 ;  /* 0x000000721f6b7223 */ /* 0x000fe20000000048 */
[----:B0-----:R-:W-:-:S04]  /*2fe0*/  FFMA R116, R73, -R66, 1 ;  /* 0x3f80000049747423 */ /* 0x001fc80000000842 */
[----:B------:R-:W-:Y:S01]  /*2ff0*/  FFMA R116, R73, R116, R73 ;  /* 0x0000007449747223 */ /* 0x000fe20000000049 */
[----:B------:R-:W-:Y:S01]  /*3000*/  FSEL R73, R106, R0, !P1 ;  /* 0x000000006a497208 */ /* 0x000fe20004800000 */
[----:B------:R-:W0:Y:S01]  /*3010*/  FCHK P1, R5, R66 ;  /* 0x0000004205007302 */ /* 0x000e220000020000 */
[----:B------:R-:W-:Y:S01]  /*3020*/  FADD R0, R30, R109 ;  /* 0x0000006d1e007221 */ /* 0x000fe20000000000 */
[C---:B------:R-:W-:Y:S01]  /*3030*/  FFMA R109, R5.reuse, R116, RZ ;  /* 0x00000074056d7223 */ /* 0x040fe200000000ff */
[----:B--2---:R-:W-:Y:S01]  /*3040*/  FADD R106, -R5, UR5 ;  /* 0x00000005056a7e21 */ /* 0x004fe20008000100 */
[----:B------:R-:W-:Y:S01]  /*3050*/  FMUL R29, R10, R73 ;  /* 0x000000490a1d7220 */ /* 0x000fe20000400000 */
[----:B------:R-:W-:Y:S01]  /*3060*/  FMUL R67, R0, R67 ;  /* 0x0000004300437220 */ /* 0x000fe20000400000 */
[----:B------:R-:W-:-:S03]  /*3070*/  FFMA R0, R109, -R66, R5 ;  /* 0x800000426d007223 */ /* 0x000fc60000000005 */
        /* <DEDUP_REMOVED lines=8> */
.L_x_44:
[----:B------:R-:W-:Y:S05]  /*3100*/  BSYNC.RECONVERGENT B5 ;  /* 0x0000000000057941 */ /* 0x000fea0003800200 */
.L_x_43:
[----:B------:R-:W0:Y:S01]  /*3110*/  LDC.64 R66, c[0x3][0x8] ;  /* 0x00c00200ff427b82 */ /* 0x000e220000000a00 */
[----:B------:R-:W-:Y:S01]  /*3120*/  PRMT R72, R36, 0x9910, RZ ;  /* 0x0000991024487816 */ /* 0x000fe200000000ff */
[----:B------:R-:W1:Y:S01]  /*3130*/  LDCU UR4, c[0x3][0x10] ;  /* 0x00c00200ff0477ac */ /* 0x000e620008000800 */
[----:B------:R-:W-:Y:S01]  /*3140*/  FMUL R27, R54, R27 ;  /* 0x0000001b361b7220 */ /* 0x000fe20000400000 */
[----:B------:R-:W-:Y:S01]  /*3150*/  BSSY.RECONVERGENT B5, `(.L_x_45) ;  /* 0x0000019000057945 */ /* 0x000fe20003800200 */
[----:B------:R-:W-:Y:S01]  /*3160*/  ISETP.NE.AND P1, PT, R105, R72, PT ;  /* 0x000000486900720c */ /* 0x000fe20003f25270 */
[----:B------:R-:W2:Y:S03]  /*3170*/  LDCU UR5, c[0x3][0x4] ;  /* 0x00c00080ff0577ac */ /* 0x000ea60008000800 */
[----:B------:R-:W-:Y:S01]  /*3180*/  FSEL R106, R106, R0, !P1 ;  /* 0x000000006a6a7208 */ /* 0x000fe20004800000 */
[----:B------:R-:W-:Y:S01]  /*3190*/  FADD R0, R28, R107 ;  /* 0x0000006b1c007221 */ /* 0x000fe20000000000 */
[----:B-1----:R-:W-:-:S03]  /*31a0*/  FFMA R26, R26, UR4, R27 ;  /* 0x000000041a1a7c23 */ /* 0x002fc6000800001b */
[----:B------:R-:W-:Y:S01]  /*31b0*/  FMUL R27, R9, R106 ;  /* 0x0000006a091b7220 */ /* 0x000fe20000400000 */
[----:B------:R-:W-:Y:S01]  /*31c0*/  FMUL R107, R107, UR4 ;  /* 0x000000046b6b7c20 */ /* 0x000fe20008400000 */
[----:B0-----:R-:W0:Y:S01]  /*31d0*/  MUFU.RCP R73, R66 ;  /* 0x0000004200497308 */ /* 0x001e220000001000 */
[----:B------:R-:W-:Y:S01]  /*31e0*/  FMUL R9, R0, R67 ;  /* 0x0000004300097220 */ /* 0x000fe20000400000 */
[----:B--2---:R-:W-:Y:S01]  /*31f0*/  FADD R67, -R3, UR5 ;  /* 0x0000000503437e21 */ /* 0x004fe20008000100 */
[-C--:B------:R-:W-:Y:S02]  /*3200*/  FFMA R107, R56, R29.reuse, R107 ;  /* 0x0000001d386b7223 */ /* 0x080fe4000000006b */
[----:B------:R-:W-:-:S03]  /*3210*/  FFMA R9, R52, R29, R9 ;  /* 0x0000001d34097223 */ /* 0x000fc60000000009 */
        /* <DEDUP_REMOVED lines=12> */
.L_x_46:
[----:B------:R-:W-:Y:S05]  /*32e0*/  BSYNC.RECONVERGENT B5 ;  /* 0x0000000000057941 */ /* 0x000fea0003800200 */
.L_x_45:
[----:B------:R-:W0:Y:S01]  /*32f0*/  LDCU UR4, c[0x3][0x10] ;  /* 0x00c00200ff0477ac */ /* 0x000e220008000800 */
[----:B------:R-:W-:Y:S01]  /*3300*/  PRMT R66, R35, 0x9910, RZ ;  /* 0x0000991023427816 */ /* 0x000fe200000000ff */
[----:B------:R-:W-:Y:S01]  /*3310*/  FMUL R25, R48, R25 ;  /* 0x0000001930197220 */ /* 0x000fe20000400000 */
[----:B------:R-:W-:Y:S02]  /*3320*/  IADD3 R71, PT, PT, R71, 0x1, RZ ;  /* 0x0000000147477810 */ /* 0x000fe40007ffe0ff */
[----:B------:R-:W-:Y:S01]  /*3330*/  ISETP.NE.AND P1, PT, R105, R66, PT ;  /* 0x000000426900720c */ /* 0x000fe20003f25270 */
[----:B------:R-:W-:Y:S01]  /*3340*/  @!P0 IMAD R105, R101, R70, RZ ;  /* 0x0000004665698224 */ /* 0x000fe200078e02ff */
[----:B------:R-:W-:Y:S02]  /*3350*/  MOV R108, R69 ;  /* 0x00000045006c7202 */ /* 0x000fe40000000f00 */
[----:B------:R-:W-:Y:S01]  /*3360*/  FSEL R67, R67, R0, !P1 ;  /* 0x0000000043437208 */ /* 0x000fe20004800000 */
[----:B------:R-:W-:Y:S01]  /*3370*/  @!P0 IMAD.WIDE R112, R105, 0x4, R58 ;  /* 0x0000000469708825 */ /* 0x000fe200078e023a */
[----:B------:R-:W-:-:S03]  /*3380*/  ISETP.NE.AND P1, PT, R71, 0x4, PT ;  /* 0x000000044700780c */ /* 0x000fc60003f25270 */
[----:B------:R-:W-:-:S04]  /*3390*/  @!P0 IMAD.WIDE R72, R105, 0x4, R60 ;  /* 0x0000000469488825 */ /* 0x000fc800078e023c */
[----:B0-----:R-:W-:Y:S01]  /*33a0*/  FFMA R24, R24, UR4, R25 ;  /* 0x0000000418187c23 */ /* 0x001fe20008000019 */
[----:B------:R-:W-:Y:S01]  /*33b0*/  FMUL R25, R8, R67 ;  /* 0x0000004308197220 */ /* 0x000fe20000400000 */
[----:B------:R-:W-:Y:S01]  /*33c0*/  FMUL R67, R107, UR4 ;  /* 0x000000046b437c20 */ /* 0x000fe20008400000 */
[----:B------:R-:W0:Y:S01]  /*33d0*/  LDCU UR4, c[0x3][0xc] ;  /* 0x00c00180ff0477ac */ /* 0x000e220008000800 */
[----:B------:R-:W-:Y:S02]  /*33e0*/  FADD R107, R26, R107 ;  /* 0x0000006b1a6b7221 */ /* 0x000fe40000000000 */
[----:B------:R-:W-:Y:S01]  /*33f0*/  FFMA R0, R50, R27, R67 ;  /* 0x0000001b32007223 */ /* 0x000fe20000000043 */
[----:B------:R-:W-:Y:S01]  /*3400*/  @!P0 IMAD.WIDE R66, R105, 0x4, R62 ;  /* 0x0000000469428825 */ /* 0x000fe200078e023e */
[----:B------:R1:W-:Y:S03]  /*3410*/  @!P0 STG.E desc[UR8][R112.64], R25 ;  /* 0x0000001970008986 */ /* 0x0003e6000c101908 */
[----:B------:R-:W-:Y:S01]  /*3420*/  @P0 FADD R105, R25, R0 ;  /* 0x0000000019690221 */ /* 0x000fe20000000000 */
[----:B------:R1:W-:Y:S03]  /*3430*/  @!P0 STG.E desc[UR8][R72.64], R0 ;  /* 0x0000000048008986 */ /* 0x0003e6000c101908 */
[----:B------:R-:W-:Y:S01]  /*3440*/  @P0 FADD R80, R80, R105 ;  /* 0x0000006950500221 */ /* 0x000fe20000000000 */
[----:B------:R1:W-:Y:S01]  /*3450*/  @!P0 STG.E desc[UR8][R66.64], R24 ;  /* 0x0000001842008986 */ /* 0x0003e2000c101908 */
[----:B0-----:R-:W-:-:S04]  /*3460*/  FMUL R107, R107, UR4 ;  /* 0x000000046b6b7c20 */ /* 0x001fc80008400000 */
[----:B------:R-:W-:Y:S01]  /*3470*/  FFMA R8, R46, R27, R107 ;  /* 0x0000001b2e087223 */ /* 0x000fe2000000006b */
[----:B------:R-:W-:Y:S06]  /*3480*/  @P1 BRA `(.L_x_47) ;  /* 0xfffffff000381947 */ /* 0x000fec000383ffff */
.L_x_31:
[----:B------:R-:W-:Y:S05]  /*3490*/  BSYNC.RECONVERGENT B6 ;  /* 0x0000000000067941 */ /* 0x000fea0003800200 */
.L_x_11:
[----:B------:R-:W-:-:S04]  /*34a0*/  IADD3 R32, PT, PT, R32, 0x1, RZ ;  /* 0x0000000120207810 */ /* 0x000fc80007ffe0ff */
[----:B------:R-:W-:-:S13]  /*34b0*/  ISETP.NE.AND P1, PT, R32, R75, PT ;  /* 0x0000004b2000720c */ /* 0x000fda0003f25270 */
[----:B------:R-:W-:Y:S05]  /*34c0*/  @P1 BRA `(.L_x_48) ;  /* 0xffffffdc00d41947 */ /* 0x000fea000383ffff */
.L_x_6:
[----:B------:R-:W-:Y:S05]  /*34d0*/  BSYNC.RECONVERGENT B1 ;  /* 0x0000000000017941 */ /* 0x000fea0003800200 */
.L_x_5:
[----:B------:R-:W-:-:S04]  /*34e0*/  IADD3 R76, PT, PT, R76, 0x1, RZ ;  /* 0x000000014c4c7810 */ /* 0x000fc80007ffe0ff */
[----:B------:R-:W-:-:S13]  /*34f0*/  ISETP.NE.AND P0, PT, R76, R77, PT ;  /* 0x0000004d4c00720c */ /* 0x000fda0003f05270 */
[----:B------:R-:W-:Y:S05]  /*3500*/  @P0 BRA `(.L_x_49) ;  /* 0xffffffd000780947 */ /* 0x000fea000383ffff */
[----:B------:R-:W-:Y:S05]  /*3510*/  BSYNC.RECONVERGENT B2 ;  /* 0x0000000000027941 */ /* 0x000fea0003800200 */
.L_x_4:
[----:B------:R-:W-:-:S07]  /*3520*/  SHF.L.U32 R77, R77, 0x3, RZ ;  /* 0x000000034d4d7819 */ /* 0x000fce00000006ff */
.L_x_1:
[----:B------:R-:W-:Y:S05]  /*3530*/  BSYNC.RECONVERGENT B0 ;  /* 0x0000000000007941 */ /* 0x000fea0003800200 */
.L_x_0:
[----:B------:R-:W-:Y:S01]  /*3540*/  PRMT R2, R82, 0x9910, RZ ;  /* 0x0000991052027816 */ /* 0x000fe200000000ff */
[----:B------:R-:W-:Y:S03]  /*3550*/  BSSY.RECONVERGENT B0, `(.L_x_50) ;  /* 0x00000e6000007945 */ /* 0x000fe60003800200 */
[----:B------:R-:W-:-:S13]  /*3560*/  ISETP.GE.AND P0, PT, R77, R2, PT ;  /* 0x000000024d00720c */ /* 0x000fda0003f06270 */
[----:B------:R-:W-:Y:S05]  /*3570*/  @P0 BRA `(.L_x_51) ;  /* 0x0000000c008c0947 */ /* 0x000fea0003800000 */
[----:B------:R-:W1:Y:S01]  /*3580*/  I2F.S16 R119, R82.H1 ;  /* 0x1000005200777306 */ /* 0x000e620000101400 */
[----:B------:R-:W0:Y:S01]  /*3590*/  LDCU UR4, c[0x3][URZ] ;  /* 0x00c00000ff0477ac */ /* 0x000e220008000800 */
[----:B------:R-:W-:Y:S06]  /*35a0*/  BSSY.RECONVERGENT B1, `(.L_x_52) ;  /* 0x000000f000017945 */ /* 0x000fec0003800200 */
[----:B-1----:R-:W1:Y:S01]  /*35b0*/  MUFU.RCP R0, R119 ;  /* 0x0000007700007308 */ /* 0x002e620000001000 */
[----:B0-----:R-:W-:-:S07]  /*35c0*/  MOV R6, UR4 ;  /* 0x0000000400067c02 */ /* 0x001fce0008000f00 */
[----:B------:R-:W0:Y:S01]  /*35d0*/  FCHK P0, R6, R119 ;  /* 0x0000007706007302 */ /* 0x000e220000000000 */
[----:B-1----:R-:W-:-:S04]  /*35e0*/  FFMA R3, -R119, R0, 1 ;  /* 0x3f80000077037423 */ /* 0x002fc80000000100 */
[----:B------:R-:W-:-:S04]  /*35f0*/  FFMA R0, R0, R3, R0 ;  /* 0x0000000300007223 */ /* 0x000fc80000000000 */
[----:B------:R-:W-:-:S04]  /*3600*/  FFMA R3, R0, UR4, RZ ;  /* 0x0000000400037c23 */ /* 0x000fc800080000ff */
[----:B------:R-:W-:-:S04]  /*3610*/  FFMA R4, -R119, R3, UR4 ;  /* 0x0000000477047e23 */ /* 0x000fc80008000103 */
[----:B------:R-:W-:Y:S01]  /*3620*/  FFMA R3, R0, R4, R3 ;  /* 0x0000000400037223 */ /* 0x000fe20000000003 */
[----:B0-----:R-:W-:Y:S06]  /*3630*/  @!P0 BRA `(.L_x_53) ;  /* 0x0000000000148947 */ /* 0x001fec0003800000 */
[----:B------:R-:W0:Y:S01]  /*3640*/  LDCU UR4, c[0x3][URZ] ;  /* 0x00c00000ff0477ac */ /* 0x000e220008000800 */
[----:B------:R-:W-:Y:S02]  /*3650*/  MOV R72, 0x3680 ;  /* 0x0000368000487802 */ /* 0x000fe40000000f00 */
[----:B0-----:R-:W-:-:S07]  /*3660*/  MOV R121, UR4 ;  /* 0x0000000400797c02 */ /* 0x001fce0008000f00 */
[----:B------:R-:W-:Y:S05]  /*3670*/  CALL.REL.NOINC `($__internal_0_$__cuda_sm3x_div_rn_noftz_f32_slowpath) ;  /* 0x0000000c00707944 */ /* 0x000fea0003c00000 */
[----:B------:R-:W-:-:S07]  /*3680*/  MOV R3, R0 ;  /* 0x0000000000037202 */ /* 0x000fce0000000f00 */
.L_x_53:
[----:B------:R-:W-:Y:S05]  /*3690*/  BSYNC.RECONVERGENT B1 ;  /* 0x0000000000017941 */ /* 0x000fea0003800200 */
.L_x_52:
[----:B------:R-:W0:Y:S01]  /*36a0*/  LDCU UR4, c[0x3][0xc] ;  /* 0x00c00180ff0477ac */ /* 0x000e220008000800 */
[----:B------:R-:W-:Y:S02]  /*36b0*/  PRMT R4, R82, 0xbb32, RZ ;  /* 0x0000bb3252047816 */ /* 0x000fe400000000ff */
[----:B------:R-:W-:Y:S02]  /*36c0*/  IADD3 R6, PT, PT, R2, -0x1, RZ ;  /* 0xffffffff02067810 */ /* 0x000fe40007ffe0ff */
[----:B------:R-:W-:-:S04]  /*36d0*/  IADD3 R0, PT, PT, R4, 0x3, RZ ;  /* 0x0000000304007810 */ /* 0x000fc80007ffe0ff */
[----:B------:R-:W-:-:S04]  /*36e0*/  LEA.HI R0, R0, R0, RZ, 0x2 ;  /* 0x0000000000007211 */ /* 0x000fc800078f10ff */
[----:B------:R-:W-:-:S04]  /*36f0*/  SHF.R.S32.HI R0, RZ, 0x2, R0 ;  /* 0x00000002ff007819 */ /* 0x000fc80000011400 */
[----:B------:R-:W-:Y:S01]  /*3700*/  VIMNMX R5, PT, PT, R0, 0x1, !PT ;  /* 0x0000000100057848 */ /* 0x000fe20007fe0100 */
[----:B0-----:R-:W-:-:S07]  /*3710*/  FMUL R22, R3, UR4 ;  /* 0x0000000403167c20 */ /* 0x001fce0008400000 */
.L_x_61:
[----:B0-----:R-:W0:Y:S01]  /*3720*/  LDCU.64 UR6, c[0x0][0x388] ;  /* 0x00007100ff0677ac */ /* 0x001e220008000a00 */
[----:B------:R-:W-:Y:S01]  /*3730*/  LOP3.LUT P0, R23, R77, 0x3, RZ, 0xc0, !PT ;  /* 0x000000034d177812 */ /* 0x000fe2000780c0ff */
[----:B-12---:R-:W1:Y:S01]  /*3740*/  LDC R20, c[0x3][0x8] ;  /* 0x00c00200ff147b82 */ /* 0x006e620000000800 */
[----:B------:R-:W2:Y:S11]  /*3750*/  LDCU UR4, c[0x3][0x30] ;  /* 0x00c00600ff0477ac */ /* 0x000eb60008000800 */
[----:B------:R-:W-:-:S02]  /*3760*/  @!P0 SHF.R.U32.HI R0, RZ, 0x2, R77 ;  /* 0x00000002ff008819 */ /* 0x000fc4000001164d */
[----:B0----5:R-:W-:-:S04]  /*3770*/  IADD3 R8, P1, PT, R83, UR6, RZ ;  /* 0x0000000653087c10 */ /* 0x021fc8000ff3e0ff */
[----:B------:R-:W-:Y:S01]  /*3780*/  LEA.HI.X.SX32 R9, R83, UR7, 0x1, P1 ;  /* 0x0000000753097c11 */ /* 0x000fe200088f0eff */
[----:B--2---:R-:W-:-:S04]  /*3790*/  @!P0 IMAD R11, R0, UR4, RZ ;  /* 0x00000004000b8c24 */ /* 0x004fc8000f8e02ff */
[----:B------:R-:W-:-:S04]  /*37a0*/  @!P0 IMAD.WIDE R10, R11, 0x4, R8 ;  /* 0x000000040b0a8825 */ /* 0x000fc800078e0208 */
[----:B------:R-:W-:Y:S02]  /*37b0*/  IMAD.WIDE R12, R81, 0x4, R8 ;  /* 0x00000004510c7825 */ /* 0x000fe400078e0208 */
[----:B------:R-:W2:Y:S01]  /*37c0*/  @!P0 LDG.E R10, desc[UR8][R10.64] ;  /* 0x000000080a0a8981 */ /* 0x000ea2000c1e1900 */
[----:B------:R-:W-:Y:S01]  /*37d0*/  SHF.L.U32 R15, R84, 0x5, RZ ;  /* 0x00000005540f7819 */ /* 0x000fe200000006ff */
[----:B------:R-:W-:Y:S01]  /*37e0*/  IMAD R7, R77, UR4, RZ ;  /* 0x000000044d077c24 */ /* 0x000fe2000f8e02ff */
[----:B-1----:R-:W0:Y:S01]  /*37f0*/  MUFU.RCP R21, R20 ;  /* 0x0000001400157308 */ /* 0x002e220000001000 */
[----:B------:R-:W-:Y:S01]  /*3800*/  ISETP.NE.AND P2, PT, R23, 0x1, PT ;  /* 0x000000011700780c */ /* 0x000fe20003f45270 */
[----:B------:R-:W1:Y:S01]  /*3810*/  LDCU UR4, c[0x3][0x4] ;  /* 0x00c00080ff0477ac */ /* 0x000e620008000800 */
[----:B------:R-:W-:-:S05]  /*3820*/  IMAD.WIDE R12, R7, 0x4, R12 ;  /* 0x00000004070c7825 */ /* 0x000fca00078e020c */
[----:B------:R0:W3:Y:S01]  /*3830*/  LDG.E R121, desc[UR8][R12.64] ;  /* 0x000000080c797981 */ /* 0x0000e2000c1e1900 */
[----:B------:R-:W-:-:S05]  /*3840*/  IMAD.WIDE R14, R15, 0x4, R12 ;  /* 0x000000040f0e7825 */ /* 0x000fca00078e020c */
[----:B------:R4:W5:Y:S01]  /*3850*/  LDG.E R7, desc[UR8][R14.64] ;  /* 0x000000080e077981 */ /* 0x000962000c1e1900 */
[----:B------:R-:W-:-:S05]  /*3860*/  IMAD.WIDE R16, R84, 0x80, R14 ;  /* 0x0000008054107825 */ /* 0x000fca00078e020e */
[----:B------:R4:W5:Y:S01]  /*3870*/  LDG.E R8, desc[UR8][R16.64] ;  /* 0x0000000810087981 */ /* 0x000962000c1e1900 */
[----:B------:R-:W-:-:S05]  /*3880*/  IMAD.WIDE R18, R84, 0x80, R16 ;  /* 0x0000008054127825 */ /* 0x000fca00078e0210 */
[----:B------:R4:W5:Y:S01]  /*3890*/  LDG.E R9, desc[UR8][R18.64] ;  /* 0x0000000812097981 */ /* 0x000962000c1e1900 */
[----:B0-----:R-:W-:Y:S01]  /*38a0*/  FFMA R12, R21, -R20, 1 ;  /* 0x3f800000150c7423 */ /* 0x001fe20000000814 */
[C---:B------:R-:W-:Y:S02]  /*38b0*/  ISETP.NE.AND P3, PT, R23.reuse, 0x2, PT ;  /* 0x000000021700780c */ /* 0x040fe40003f65270 */
[----:B------:R-:W-:Y:S01]  /*38c0*/  ISETP.NE.AND P1, PT, R23, 0x3, PT ;  /* 0x000000031700780c */ /* 0x000fe20003f25270 */
[----:B------:R-:W-:Y:S01]  /*38d0*/  BSSY.RECONVERGENT B1, `(.L_x_54) ;  /* 0x000001a000017945 */ /* 0x000fe20003800200 */
[C---:B--2---:R-:W-:Y:S02]  /*38e0*/  @!P0 PRMT R0, R10.reuse, 0x7770, RZ ;  /* 0x000077700a008816 */ /* 0x044fe400000000ff */
[----:B------:R-:W-:Y:S02]  /*38f0*/  @!P0 PRMT R11, R10, 0x7771, RZ ;  /* 0x000077710a0b8816 */ /* 0x000fe400000000ff */
[----:B------:R-:W-:-:S02]  /*3900*/  @!P0 PRMT R103, R0, 0x7610, R103 ;  /* 0x0000761000678816 */ /* 0x000fc40000000067 */
[C---:B------:R-:W-:Y:S02]  /*3910*/  @!P0 PRMT R0, R10.reuse, 0x7772, RZ ;  /* 0x000077720a008816 */ /* 0x040fe400000000ff */
[----:B------:R-:W-:Y:S02]  /*3920*/  @!P0 PRMT R10, R10, 0x7773, RZ ;  /* 0x000077730a0a8816 */ /* 0x000fe400000000ff */
[----:B------:R-:W-:Y:S02]  /*3930*/  @!P0 PRMT R44, R11, 0x7610, R44 ;  /* 0x000076100b2c8816 */ /* 0x000fe4000000002c */
[----:B------:R-:W-:Y:S02]  /*3940*/  @!P0 PRMT R41, R10, 0x7610, R41 ;  /* 0x000076100a298816 */ /* 0x000fe40000000029 */
[----:B------:R-:W-:Y:S01]  /*3950*/  SEL R10, R44, R103, !P2 ;  /* 0x000000672c0a7207 */ /* 0x000fe20005000000 */
[----:B---3--:R-:W0:Y:S01]  /*3960*/  FCHK P2, R121, R20 ;  /* 0x0000001479007302 */ /* 0x008e220000040000 */
[----:B------:R-:W-:Y:S01]  /*3970*/  @!P0 PRMT R43, R0, 0x7610, R43 ;  /* 0x00007610002b8816 */ /* 0x000fe2000000002b */
[----:B------:R-:W-:Y:S01]  /*3980*/  FFMA R0, R21, R12, R21 ;  /* 0x0000000c15007223 */ /* 0x000fe20000000015 */
[----:B------:R-:W-:-:S02]  /*3990*/  PRMT R11, R82, 0xbb32, RZ ;  /* 0x0000bb32520b7816 */ /* 0x000fc400000000ff */
[----:B------:R-:W-:Y:S02]  /*39a0*/  SEL R10, R43, R10, !P3 ;  /* 0x0000000a2b0a7207 */ /* 0x000fe40005800000 */
[----:B------:R-:W-:Y:S01]  /*39b0*/  MOV R12, R11 ;  /* 0x0000000b000c7202 */ /* 0x000fe20000000f00 */
[----:B------:R-:W-:Y:S01]  /*39c0*/  FFMA R11, R0, R121, RZ ;  /* 0x00000079000b7223 */ /* 0x000fe200000000ff */
[----:B------:R-:W-:Y:S02]  /*39d0*/  SEL R103, R41, R10, !P1 ;  /* 0x0000000a29677207 */ /* 0x000fe40004800000 */
[----:B------:R-:W-:Y:S01]  /*39e0*/  ISETP.GE.AND P0, PT, R12, 0x1, PT ;  /* 0x000000010c00780c */ /* 0x000fe20003f06270 */
[----:B------:R-:W-:Y:S01]  /*39f0*/  FFMA R12, R11, -R20, R121 ;  /* 0x800000140b0c7223 */ /* 0x000fe20000000079 */
[----:B-1----:R-:W-:-:S03]  /*3a00*/  FADD R10, -R121, UR4 ;  /* 0x00000004790a7e21 */ /* 0x002fc60008000100 */
[----:B------:R-:W-:Y:S01]  /*3a10*/  FFMA R0, R0, R12, R11 ;  /* 0x0000000c00007223 */ /* 0x000fe2000000000b */
[----:B0---4-:R-:W-:Y:S07]  /*3a20*/  @!P2 BRA `(.L_x_55) ;  /* 0x000000000010a947 */ /* 0x011fee0003800000 */
[----:B------:R-:W0:Y:S01]  /*3a30*/  LDCU UR4, c[0x3][0x8] ;  /* 0x00c00100ff0477ac */ /* 0x000e220008000800 */
[----:B------:R-:W-:Y:S02]  /*3a40*/  MOV R72, 0x3a70 ;  /* 0x00003a7000487802 */ /* 0x000fe40000000f00 */
[----:B0-----:R-:W-:-:S07]  /*3a50*/  MOV R119, UR4 ;  /* 0x0000000400777c02 */ /* 0x001fce0008000f00 */
[----:B-----5:R-:W-:Y:S05]  /*3a60*/  CALL.REL.NOINC `($__internal_0_$__cuda_sm3x_div_rn_noftz_f32_slowpath) ;  /* 0x0000000800747944 */ /* 0x020fea0003c00000 */
.L_x_55:
[----:B------:R-:W-:Y:S05]  /*3a70*/  BSYNC.RECONVERGENT B1 ;  /* 0x0000000000017941 */ /* 0x000fea0003800200 */
.L_x_54:
[----:B------:R-:W-:Y:S04]  /*3a80*/  BSSY.RECONVERGENT B1, `(.L_x_56) ;  /* 0x000008f000017945 */ /* 0x000fe80003800200 */
[----:B------:R-:W-:Y:S05]  /*3a90*/  @!P0 BRA `(.L_x_57) ;  /* 0x0000000800348947 */ /* 0x000fea0003800000 */
[----:B------:R-:W-:Y:S01]  /*3aa0*/  ISETP.NE.AND P0, PT, R77, RZ, PT ;  /* 0x000000ff4d00720c */ /* 0x000fe20003f05270 */
[----:B------:R-:W-:Y:S01]  /*3ab0*/  HFMA2 R11, -RZ, RZ, 0, 0 ;  /* 0x00000000ff0b7431 */ /* 0x000fe200000001ff */
[----:B------:R-:W-:Y:S02]  /*3ac0*/  CS2R R12, SRZ ;  /* 0x00000000000c7805 */ /* 0x000fe4000001ff00 */
[----:B------:R-:W-:Y:S02]  /*3ad0*/  CS2R R14, SRZ ;  /* 0x00000000000e7805 */ /* 0x000fe4000001ff00 */
[----:B------:R-:W-:Y:S02]  /*3ae0*/  FSEL R23, R22, RZ, !P0 ;  /* 0x000000ff16177208 */ /* 0x000fe40004000000 */
[----:B------:R-:W-:-:S07]  /*3af0*/  FSEL R16, R3, RZ, !P0 ;  /* 0x000000ff03107208 */ /* 0x000fce0004000000 */
.L_x_60:
[----:B0-----:R-:W0:Y:S01]  /*3b00*/  LDCU UR4, c[0x3][0x30] ;  /* 0x00c00600ff0477ac */ /* 0x001e220008000800 */
[C---:B--2---:R-:W-:Y:S01]  /*3b10*/  SHF.L.U32 R21, R12.reuse, 0x2, RZ ;  /* 0x000000020c157819 */ /* 0x044fe200000006ff */
[----:B------:R-:W-:Y:S03]  /*3b20*/  BSSY.RECONVERGENT B2, `(.L_x_58) ;  /* 0x0000083000027945 */ /* 0x000fe60003800200 */
[----:B------:R-:W-:Y:S01]  /*3b30*/  ISETP.NE.AND P1, PT, R21, R4, PT ;  /* 0x000000041500720c */ /* 0x000fe20003f25270 */
[C---:B0-----:R-:W-:Y:S01]  /*3b40*/  IMAD R19, R12.reuse, UR4, RZ ;  /* 0x000000040c137c24 */ /* 0x041fe2000f8e02ff */
[----:B------:R-:W-:-:S04]  /*3b50*/  IADD3 R12, PT, PT, R12, 0x1, RZ ;  /* 0x000000010c0c7810 */ /* 0x000fc80007ffe0ff */
[----:B------:R-:W-:-:S07]  /*3b60*/  ISETP.NE.AND P0, PT, R12, R5, PT ;  /* 0x000000050c00720c */ /* 0x000fce0003f05270 */
[----:B-1----:R-:W-:Y:S06]  /*3b70*/  @!P1 BRA `(.L_x_59) ;  /* 0x0000000400f49947 */ /* 0x002fec0003800000 */
[----:B------:R-:W-:Y:S01]  /*3b80*/  IMAD.WIDE R18, R19, 0x4, R64 ;  /* 0x0000000413127825 */ /* 0x000fe200078e0240 */
[----:B------:R-:W-:Y:S01]  /*3b90*/  ISETP.NE.AND P1, PT, R77, RZ, PT ;  /* 0x000000ff4d00720c */ /* 0x000fe20003f25270 */
[----:B------:R-:W0:Y:S03]  /*3ba0*/  LDC R20, c[0x3][0x10] ;  /* 0x00c00400ff147b82 */ /* 0x000e260000000800 */
[----:B------:R1:W2:Y:S01]  /*3bb0*/  LDG.E R17, desc[UR8][R18.64] ;  /* 0x0000000812117981 */ /* 0x0002a2000c1e1900 */
[----:B------:R-:W-:-:S08]  /*3bc0*/  IMAD R33, R101, R21, RZ ;  /* 0x0000001565217224 */ /* 0x000fd000078e02ff */
[----:B------:R-:W-:-:S04]  /*3bd0*/  @P1 IMAD.WIDE R26, R33, 0x4, R60 ;  /* 0x00000004211a1825 */ /* 0x000fc800078e023c */
[C---:B------:R-:W-:Y:S01]  /*3be0*/  @P1 IMAD.WIDE R24, R33.reuse, 0x4, R58 ;  /* 0x0000000421181825 */ /* 0x040fe200078e023a */
[----:B------:R-:W3:Y:S04]  /*3bf0*/  @P1 LDG.E R11, desc[UR8][R26.64] ;  /* 0x000000081a0b1981 */ /* 0x000ee8000c1e1900 */
[----:B------:R4:W3:Y:S01]  /*3c00*/  @P1 LDG.E R14, desc[UR8][R24.64] ;  /* 0x00000008180e1981 */ /* 0x0008e2000c1e1900 */
[----:B------:R-:W-:-:S05]  /*3c10*/  @P1 IMAD.WIDE R28, R33, 0x4, R62 ;  /* 0x00000004211c1825 */ /* 0x000fca00078e023e */
[----:B------:R3:W3:Y:S01]  /*3c20*/  @P1 LDG.E R16, desc[UR8][R28.64] ;  /* 0x000000081c101981 */ /* 0x0006e2000c1e1900 */
[----:B-1----:R-:W-:Y:S02]  /*3c30*/  LOP3.LUT R19, R103, 0xff, RZ, 0xc0, !PT ;  /* 0x000000ff67137812 */ /* 0x002fe400078ec0ff */
[----:B------:R-:W-:Y:S01]  /*3c40*/  ISETP.GE.AND P3, PT, R77, R6, PT ;  /* 0x000000064d00720c */ /* 0x000fe20003f66270 */
[----:B----45:R-:W-:Y:S01]  /*3c50*/  FMUL R24, R8, R15 ;  /* 0x0000000f08187220 */ /* 0x030fe20000400000 */
[----:B------:R-:W-:-:S03]  /*3c60*/  IADD3 R31, PT, PT, R21, 0x1, RZ ;  /* 0x00000001151f7810 */ /* 0x000fc60007ffe0ff */
[----:B0-----:R-:W-:-:S08]  /*3c70*/  FFMA R13, R13, R20, R24 ;  /* 0x000000140d0d7223 */ /* 0x001fd00000000018 */
[----:B------:R-:W-:-:S04]  /*3c80*/  @!P3 IMAD.WIDE R24, R33, 0x4, R58 ;  /* 0x000000042118b825 */ /* 0x000fc800078e023a */
[----:B------:R-:W-:Y:S01]  /*3c90*/  @!P3 IMAD.WIDE R26, R33, 0x4, R60 ;  /* 0x00000004211ab825 */ /* 0x000fe200078e023c */
[----:B--2---:R-:W-:-:S04]  /*3ca0*/  PRMT R30, R17, 0x7770, RZ ;  /* 0x00007770111e7816 */ /* 0x004fc800000000ff */
[----:B------:R-:W-:-:S04]  /*3cb0*/  PRMT R18, R30, 0x9910, RZ ;  /* 0x000099101e127816 */ /* 0x000fc800000000ff */
[----:B------:R-:W-:-:S04]  /*3cc0*/  ISETP.NE.AND P2, PT, R18, R19, PT ;  /* 0x000000131200720c */ /* 0x000fc80003f45270 */
[----:B------:R-:W-:Y:S01]  /*3cd0*/  FSEL R18, R10, R0, !P2 ;  /* 0x000000000a127208 */ /* 0x000fe20005000000 */
[----:B---3--:R-:W-:Y:S01]  /*3ce0*/  FMUL R28, R11, R20 ;  /* 0x000000140b1c7220 */ /* 0x008fe20000400000 */
[----:B------:R-:W-:-:S03]  /*3cf0*/  ISETP.NE.AND P2, PT, R31, R4, PT ;  /* 0x000000041f00720c */ /* 0x000fc60003f45270 */
[----:B------:R-:W-:Y:S01]  /*3d00*/  FMUL R15, R23, R18 ;  /* 0x00000012170f7220 */ /* 0x000fe20000400000 */
[----:B------:R-:W-:Y:S01]  /*3d10*/  FFMA R32, R7, R14, R28 ;  /* 0x0000000e07207223 */ /* 0x000fe2000000001c */
[----:B------:R-:W0:Y:S01]  /*3d20*/  LDC R18, c[0x3][0xc] ;  /* 0x00c00300ff127b82 */ /* 0x000e220000000800 */
[----:B------:R-:W-:Y:S02]  /*3d30*/  @!P3 IMAD.WIDE R28, R33, 0x4, R62 ;  /* 0x00000004211cb825 */ /* 0x000fe400078e023e */
[----:B------:R1:W-:Y:S02]  /*3d40*/  @!P3 STG.E desc[UR8][R24.64], R15 ;  /* 0x0000000f1800b986 */ /* 0x0003e4000c101908 */
[----:B------:R-:W-:Y:S01]  /*3d50*/  @P3 FADD R31, R15, R32 ;  /* 0x000000200f1f3221 */ /* 0x000fe20000000000 */
[----:B------:R-:W-:Y:S01]  /*3d60*/  FADD R23, R16, R11 ;  /* 0x0000000b10177221 */ /* 0x000fe20000000000 */
[----:B------:R1:W-:Y:S02]  /*3d70*/  @!P3 STG.E desc[UR8][R26.64], R32 ;  /* 0x000000201a00b986 */ /* 0x0003e4000c101908 */
[----:B------:R-:W-:-:S02]  /*3d80*/  @P3 FADD R80, R80, R31 ;  /* 0x0000001f50503221 */ /* 0x000fc40000000000 */
[----:B------:R1:W-:Y:S01]  /*3d90*/  @!P3 STG.E desc[UR8][R28.64], R13 ;  /* 0x0000000d1c00b986 */ /* 0x0003e2000c101908 */
[----:B0-----:R-:W-:-:S04]  /*3da0*/  FMUL R30, R23, R18 ;  /* 0x00000012171e7220 */ /* 0x001fc80000400000 */
[----:B------:R-:W-:Y:S01]  /*3db0*/  FFMA R23, R9, R14, R30 ;  /* 0x0000000e09177223 */ /* 0x000fe2000000001e */
[----:B-1----:R-:W-:Y:S06]  /*3dc0*/  @!P2 BRA `(.L_x_59) ;  /* 0x000000040060a947 */ /* 0x002fec0003800000 */
[----:B------:R-:W-:-:S05]  /*3dd0*/  IADD3 R33, PT, PT, R101, R33, RZ ;  /* 0x0000002165217210 */ /* 0x000fca0007ffe0ff */
[----:B------:R-:W-:-:S04]  /*3de0*/  @P1 IMAD.WIDE R26, R33, 0x4, R60 ;  /* 0x00000004211a1825 */ /* 0x000fc800078e023c */
[C---:B------:R-:W-:Y:S01]  /*3df0*/  @P1 IMAD.WIDE R24, R33.reuse, 0x4, R58 ;  /* 0x0000000421181825 */ /* 0x040fe200078e023a */
[----:B------:R-:W2:Y:S04]  /*3e00*/  @P1 LDG.E R11, desc[UR8][R26.64] ;  /* 0x000000081a0b1981 */ /* 0x000ea8000c1e1900 */
[----:B------:R0:W3:Y:S01]  /*3e10*/  @P1 LDG.E R14, desc[UR8][R24.64] ;  /* 0x00000008180e1981 */ /* 0x0000e2000c1e1900 */
[----:B------:R-:W-:-:S05]  /*3e20*/  @P1 IMAD.WIDE R28, R33, 0x4, R62 ;  /* 0x00000004211c1825 */ /* 0x000fca00078e023e */
[----:B------:R1:W4:Y:S01]  /*3e30*/  @P1 LDG.E R16, desc[UR8][R28.64] ;  /* 0x000000081c101981 */ /* 0x000322000c1e1900 */
[----:B------:R-:W-:Y:S01]  /*3e40*/  PRMT R30, R17, 0x7771, RZ ;  /* 0x00007771111e7816 */ /* 0x000fe200000000ff */
[----:B------:R-:W-:Y:S01]  /*3e50*/  FMUL R32, R8, R15 ;  /* 0x0000000f08207220 */ /* 0x000fe20000400000 */
[----:B------:R-:W-:Y:S02]  /*3e60*/  ISETP.GE.AND P2, PT, R77, R6, PT ;  /* 0x000000064d00720c */ /* 0x000fe40003f46270 */
[----:B------:R-:W-:Y:S01]  /*3e70*/  PRMT R30, R30, 0x9910, RZ ;  /* 0x000099101e1e7816 */ /* 0x000fe200000000ff */
[----:B------:R-:W-:-:S03]  /*3e80*/  FFMA R13, R13, R20, R32 ;  /* 0x000000140d0d7223 */ /* 0x000fc60000000020 */
[----:B------:R-:W-:-:S04]  /*3e90*/  ISETP.NE.AND P3, PT, R30, R19, PT ;  /* 0x000000131e00720c */ /* 0x000fc80003f65270 */
[----:B------:R-:W-:-:S03]  /*3ea0*/  FSEL R30, R10, R0, !P3 ;  /* 0x000000000a1e7208 */ /* 0x000fc60005800000 */
[----:B0-----:R-:W-:-:S04]  /*3eb0*/  @!P2 IMAD.WIDE R24, R33, 0x4, R58 ;  /* 0x000000042118a825 */ /* 0x001fc800078e023a */
[----:B------:R-:W-:Y:S01]  /*3ec0*/  FMUL R15, R23, R30 ;  /* 0x0000001e170f7220 */ /* 0x000fe20000400000 */
[----:B------:R-:W-:Y:S01]  /*3ed0*/  IADD3 R23, PT, PT, R21, 0x2, RZ ;  /* 0x0000000215177810 */ /* 0x000fe20007ffe0ff */
[----:B------:R-:W-:-:S03]  /*3ee0*/  @!P2 IMAD.WIDE R26, R33, 0x4, R60 ;  /* 0x00000004211aa825 */ /* 0x000fc600078e023c */
[----:B------:R0:W-:Y:S01]  /*3ef0*/  @!P2 STG.E desc[UR8][R24.64], R15 ;  /* 0x0000000f1800a986 */ /* 0x0001e2000c101908 */
[----:B-1----:R-:W-:Y:S01]  /*3f00*/  @!P2 IMAD.WIDE R28, R33, 0x4, R62 ;  /* 0x00000004211ca825 */ /* 0x002fe200078e023e */
[----:B------:R-:W-:-:S03]  /*3f10*/  ISETP.NE.AND P3, PT, R23, R4, PT ;  /* 0x000000041700720c */ /* 0x000fc60003f65270 */
[----:B--2---:R-:W-:-:S04]  /*3f20*/  FMUL R32, R11, R20 ;  /* 0x000000140b207220 */ /* 0x004fc80000400000 */
[----:B---3--:R-:W-:-:S04]  /*3f30*/  FFMA R32, R7, R14, R32 ;  /* 0x0000000e07207223 */ /* 0x008fc80000000020 */
[----:B------:R-:W-:Y:S01]  /*3f40*/  @P2 FADD R23, R15, R32 ;  /* 0x000000200f172221 */ /* 0x000fe20000000000 */
[----:B------:R0:W-:Y:S01]  /*3f50*/  @!P2 STG.E desc[UR8][R26.64], R32 ;  /* 0x000000201a00a986 */ /* 0x0001e2000c101908 */
[----:B----4-:R-:W-:Y:S02]  /*3f60*/  FADD R31, R16, R11 ;  /* 0x0000000b101f7221 */ /* 0x010fe40000000000 */
[----:B------:R-:W-:Y:S01]  /*3f70*/  @P2 FADD R80, R80, R23 ;  /* 0x0000001750502221 */ /* 0x000fe20000000000 */
[----:B------:R0:W-:Y:S01]  /*3f80*/  @!P2 STG.E desc[UR8][R28.64], R13 ;  /* 0x0000000d1c00a986 */ /* 0x0001e2000c101908 */
[----:B------:R-:W-:-:S04]  /*3f90*/  FMUL R30, R31, R18 ;  /* 0x000000121f1e7220 */ /* 0x000fc80000400000 */
[----:B------:R-:W-:Y:S01]  /*3fa0*/  FFMA R23, R9, R14, R30 ;  /* 0x0000000e09177223 */ /* 0x000fe2000000001e */
[----:B------:R-:W-:Y:S06]  /*3fb0*/  @!P3 BRA `(.L_x_59) ;  /* 0x0000000000e4b947 */ /* 0x000fec0003800000 */
[----:B------:R-:W-:-:S05]  /*3fc0*/  IADD3 R33, PT, PT, R101, R33, RZ ;  /* 0x0000002165217210 */ /* 0x000fca0007ffe0ff */
[----:B0-----:R-:W-:-:S04]  /*3fd0*/  @P1 IMAD.WIDE R26, R33, 0x4, R60 ;  /* 0x00000004211a1825 */ /* 0x001fc800078e023c */
[C---:B------:R-:W-:Y:S01]  /*3fe0*/  @P1 IMAD.WIDE R24, R33.reuse, 0x4, R58 ;  /* 0x0000000421181825 */ /* 0x040fe200078e023a */
[----:B------:R0:W2:Y:S04]  /*3ff0*/  @P1 LDG.E R11, desc[UR8][R26.64] ;  /* 0x000000081a0b1981 */ /* 0x0000a8000c1e1900 */
[----:B------:R1:W3:Y:S01]  /*4000*/  @P1 LDG.E R14, desc[UR8][R24.64] ;  /* 0x00000008180e1981 */ /* 0x0002e2000c1e1900 */
[----:B------:R-:W-:-:S05]  /*4010*/  @P1 IMAD.WIDE R28, R33, 0x4, R62 ;  /* 0x00000004211c1825 */ /* 0x000fca00078e023e */
[----:B------:R4:W5:Y:S01]  /*4020*/  @P1 LDG.E R16, desc[UR8][R28.64] ;  /* 0x000000081c101981 */ /* 0x000962000c1e1900 */
[----:B------:R-:W-:Y:S01]  /*4030*/  PRMT R30, R17, 0x7772, RZ ;  /* 0x00007772111e7816 */ /* 0x000fe200000000ff */
[----:B------:R-:W-:Y:S01]  /*4040*/  FMUL R32, R8, R15 ;  /* 0x0000000f08207220 */ /* 0x000fe20000400000 */
[----:B0-----:R-:W-:Y:S01]  /*4050*/  @!P2 IMAD.WIDE R26, R33, 0x4, R60 ;  /* 0x00000004211aa825 */ /* 0x001fe200078e023c */
[----:B------:R-:W-:Y:S02]  /*4060*/  IADD3 R21, PT, PT, R21, 0x3, RZ ;  /* 0x0000000315157810 */ /* 0x000fe40007ffe0ff */
[----:B------:R-:W-:Y:S01]  /*4070*/  PRMT R30, R30, 0x9910, RZ ;  /* 0x000099101e1e7816 */ /* 0x000fe200000000ff */
[----:B------:R-:W-:Y:S01]  /*4080*/  FFMA R13, R13, R20, R32 ;  /* 0x000000140d0d7223 */ /* 0x000fe20000000020 */
[----:B-1----:R-:W-:Y:S02]  /*4090*/  @!P2 IMAD.WIDE R24, R33, 0x4, R58 ;  /* 0x000000042118a825 */ /* 0x002fe400078e023a */
[----:B------:R-:W-:-:S02]  /*40a0*/  ISETP.NE.AND P3, PT, R30, R19, PT ;  /* 0x000000131e00720c */ /* 0x000fc40003f65270 */
[----:B----4-:R-:W-:Y:S02]  /*40b0*/  @!P2 IMAD.WIDE R28, R33, 0x4, R62 ;  /* 0x00000004211ca825 */ /* 0x010fe400078e023e */
[----:B------:R-:W-:Y:S02]  /*40c0*/  FSEL R30, R10, R0, !P3 ;  /* 0x000000000a1e7208 */ /* 0x000fe40005800000 */
[----:B------:R-:W-:-:S03]  /*40d0*/  ISETP.NE.AND P3, PT, R21, R4, PT ;  /* 0x000000041500720c */ /* 0x000fc60003f65270 */
[----:B------:R-:W-:-:S05]  /*40e0*/  FMUL R15, R23, R30 ;  /* 0x0000001e170f7220 */ /* 0x000fca0000400000 */
[----:B------:R1:W-:Y:S01]  /*40f0*/  @!P2 STG.E desc[UR8][R24.64], R15 ;  /* 0x0000000f1800a986 */ /* 0x0003e2000c101908 */
[----:B--2---:R-:W-:-:S04]  /*4100*/  FMUL R32, R11, R20 ;  /* 0x000000140b207220 */ /* 0x004fc80000400000 */
[----:B---3--:R-:W-:-:S04]  /*4110*/  FFMA R32, R7, R14, R32 ;  /* 0x0000000e07207223 */ /* 0x008fc80000000020 */
[----:B------:R-:W-:Y:S01]  /*4120*/  @P2 FADD R21, R15, R32 ;  /* 0x000000200f152221 */ /* 0x000fe20000000000 */
[----:B------:R1:W-:Y:S01]  /*4130*/  @!P2 STG.E desc[UR8][R26.64], R32 ;  /* 0x000000201a00a986 */ /* 0x0003e2000c101908 */
[----:B-----5:R-:W-:Y:S02]  /*4140*/  FADD R23, R16, R11 ;  /* 0x0000000b10177221 */ /* 0x020fe40000000000 */
[----:B------:R-:W-:Y:S01]  /*4150*/  @P2 FADD R80, R80, R21 ;  /* 0x0000001550502221 */ /* 0x000fe20000000000 */
[----:B------:R1:W-:Y:S01]  /*4160*/  @!P2 STG.E desc[UR8][R28.64], R13 ;  /* 0x0000000d1c00a986 */ /* 0x0003e2000c101908 */
[----:B------:R-:W-:-:S04]  /*4170*/  FMUL R30, R23, R18 ;  /* 0x00000012171e7220 */ /* 0x000fc80000400000 */
[----:B------:R-:W-:Y:S01]  /*4180*/  FFMA R23, R9, R14, R30 ;  /* 0x0000000e09177223 */ /* 0x000fe2000000001e */
[----:B------:R-:W-:Y:S06]  /*4190*/  @!P3 BRA `(.L_x_59) ;  /* 0x00000000006cb947 */ /* 0x000fec0003800000 */
[----:B------:R-:W-:-:S05]  /*41a0*/  IADD3 R33, PT, PT, R101, R33, RZ ;  /* 0x0000002165217210 */ /* 0x000fca0007ffe0ff */
[----:B-1----:R-:W-:-:S04]  /*41b0*/  @P1 IMAD.WIDE R26, R33, 0x4, R60 ;  /* 0x00000004211a1825 */ /* 0x002fc800078e023c */
[C---:B------:R-:W-:Y:S01]  /*41c0*/  @P1 IMAD.WIDE R24, R33.reuse, 0x4, R58 ;  /* 0x0000000421181825 */ /* 0x040fe200078e023a */
[----:B------:R-:W2:Y:S04]  /*41d0*/  @P1 LDG.E R11, desc[UR8][R26.64] ;  /* 0x000000081a0b1981 */ /* 0x000ea8000c1e1900 */
[----:B------:R0:W3:Y:S01]  /*41e0*/  @P1 LDG.E R14, desc[UR8][R24.64] ;  /* 0x00000008180e1981 */ /* 0x0000e2000c1e1900 */
[----:B------:R-:W-:-:S05]  /*41f0*/  @P1 IMAD.WIDE R28, R33, 0x4, R62 ;  /* 0x00000004211c1825 */ /* 0x000fca00078e023e */
[----:B------:R-:W4:Y:S01]  /*4200*/  @P1 LDG.E R16, desc[UR8][R28.64] ;  /* 0x000000081c101981 */ /* 0x000f22000c1e1900 */
[----:B------:R-:W-:Y:S01]  /*4210*/  PRMT R17, R17, 0x7773, RZ ;  /* 0x0000777311117816 */ /* 0x000fe200000000ff */
[----:B------:R-:W-:Y:S01]  /*4220*/  FMUL R32, R8, R15 ;  /* 0x0000000f08207220 */ /* 0x000fe20000400000 */
[----:B0-----:R-:W-:Y:S02]  /*4230*/  @!P2 IMAD.WIDE R24, R33, 0x4, R60 ;  /* 0x000000042118a825 */ /* 0x001fe400078e023c */
[----:B------:R-:W-:Y:S02]  /*4240*/  PRMT R30, R17, 0x9910, RZ ;  /* 0x00009910111e7816 */ /* 0x000fe400000000ff */
[----:B------:R-:W-:Y:S02]  /*4250*/  FFMA R13, R13, R20, R32 ;  /* 0x000000140d0d7223 */ /* 0x000fe40000000020 */
[----:B------:R-:W-:-:S04]  /*4260*/  ISETP.NE.AND P1, PT, R30, R19, PT ;  /* 0x000000131e00720c */ /* 0x000fc80003f25270 */
[----:B------:R-:W-:-:S05]  /*4270*/  FSEL R30, R10, R0, !P1 ;  /* 0x000000000a1e7208 */ /* 0x000fca0004800000 */
[----:B------:R-:W-:Y:S01]  /*4280*/  FMUL R15, R23, R30 ;  /* 0x0000001e170f7220 */ /* 0x000fe20000400000 */
[----:B--2---:R-:W-:Y:S01]  /*4290*/  FMUL R26, R11, R20 ;  /* 0x000000140b1a7220 */ /* 0x004fe20000400000 */
[----:B------:R-:W-:-:S04]  /*42a0*/  @!P2 IMAD.WIDE R20, R33, 0x4, R58 ;  /* 0x000000042114a825 */ /* 0x000fc800078e023a */
[----:B---3--:R-:W-:Y:S01]  /*42b0*/  FFMA R19, R7, R14, R26 ;  /* 0x0000000e07137223 */ /* 0x008fe2000000001a */
[----:B------:R-:W-:Y:S01]  /*42c0*/  @!P2 IMAD.WIDE R26, R33, 0x4, R62 ;  /* 0x00000004211aa825 */ /* 0x000fe200078e023e */
[----:B------:R2:W-:Y:S04]  /*42d0*/  @!P2 STG.E desc[UR8][R20.64], R15 ;  /* 0x0000000f1400a986 */ /* 0x0005e8000c101908 */
[----:B------:R2:W-:Y:S01]  /*42e0*/  @!P2 STG.E desc[UR8][R24.64], R19 ;  /* 0x000000131800a986 */ /* 0x0005e2000c101908 */
[----:B----4-:R-:W-:-:S03]  /*42f0*/  FADD R17, R16, R11 ;  /* 0x0000000b10117221 */ /* 0x010fc60000000000 */
[----:B------:R2:W-:Y:S01]  /*4300*/  @!P2 STG.E desc[UR8][R26.64], R13 ;  /* 0x0000000d1a00a986 */ /* 0x0005e2000c101908 */
[----:B------:R-:W-:Y:S01]  /*4310*/  FMUL R18, R17, R18 ;  /* 0x0000001211127220 */ /* 0x000fe20000400000 */
[----:B------:R-:W-:-:S03]  /*4320*/  @P2 FADD R17, R15, R19 ;  /* 0x000000130f112221 */ /* 0x000fc60000000000 */
[----:B------:R-:W-:Y:S01]  /*4330*/  FFMA R23, R9, R14, R18 ;  /* 0x0000000e09177223 */ /* 0x000fe20000000012 */
[----:B------:R-:W-:-:S07]  /*4340*/  @P2 FADD R80, R80, R17 ;  /* 0x0000001150502221 */ /* 0x000fce0000000000 */
.L_x_59:
[----:B------:R-:W-:Y:S05]  /*4350*/  BSYNC.RECONVERGENT B2 ;  /* 0x0000000000027941 */ /* 0x000fea0003800200 */
.L_x_58:
[----:B------:R-:W-:Y:S05]  /*4360*/  @P0 BRA `(.L_x_60) ;  /* 0xfffffff400e40947 */ /* 0x000fea000383ffff */
.L_x_57:
[----:B------:R-:W-:Y:S05]  /*4370*/  BSYNC.RECONVERGENT B1 ;  /* 0x0000000000017941 */ /* 0x000fea0003800200 */
.L_x_56:
[----:B------:R-:W-:-:S04]  /*4380*/  IADD3 R77, PT, PT, R77, 0x1, RZ ;  /* 0x000000014d4d7810 */ /* 0x000fc80007ffe0ff */
[----:B------:R-:W-:-:S13]  /*4390*/  ISETP.NE.AND P0, PT, R77, R2, PT ;  /* 0x000000024d00720c */ /* 0x000fda0003f05270 */
[----:B------:R-:W-:Y:S05]  /*43a0*/  @P0 BRA `(.L_x_61) ;  /* 0xfffffff000dc0947 */ /* 0x000fea000383ffff */
.L_x_51:
[----:B------:R-:W-:Y:S05]  /*43b0*/  BSYNC.RECONVERGENT B0 ;  /* 0x0000000000007941 */ /* 0x000fea0003800200 */
.L_x_50:
[----:B------:R-:W3:Y:S01]  /*43c0*/  LDC.64 R2, c[0x0][0x398] ;  /* 0x0000e600ff027b82 */ /* 0x000ee20000000a00 */
[----:B------:R-:W4:Y:S01]  /*43d0*/  LDCU UR4, c[0x0][0x380] ;  /* 0x00007000ff0477ac */ /* 0x000f220008000800 */
[----:B---3--:R-:W-:Y:S01]  /*43e0*/  IMAD.WIDE R2, R102, 0x4, R2 ;  /* 0x0000000466027825 */ /* 0x008fe200078e0202 */
[----:B------:R-:W-:-:S04]  /*43f0*/  IADD3 R102, PT, PT, R101, R102, RZ ;  /* 0x0000006665667210 */ /* 0x000fc80007ffe0ff */
[----:B------:R3:W-:Y:S01]  /*4400*/  STG.E desc[UR8][R2.64], R80 ;  /* 0x0000005002007986 */ /* 0x0007e2000c101908 */
[----:B----4-:R-:W-:-:S13]  /*4410*/  ISETP.GE.AND P0, PT, R102, UR4, PT ;  /* 0x0000000466007c0c */ /* 0x010fda000bf06270 */
[----:B---3--:R-:W-:Y:S05]  /*4420*/  @!P0 BRA `(.L_x_62) ;  /* 0xffffffbc00bc8947 */ /* 0x008fea000383ffff */
[----:B------:R-:W-:Y:S05]  /*4430*/  EXIT ;  /* 0x000000000000794d */ /* 0x000fea0003800000 */
        .weak           $__internal_0_$__cuda_sm3x_div_rn_noftz_f32_slowpath
        .type           $__internal_0_$__cuda_sm3x_div_rn_noftz_f32_slowpath,@function
        .size           $__internal_0_$__cuda_sm3x_div_rn_noftz_f32_slowpath,(.L_x_75 - $__internal_0_$__cuda_sm3x_div_rn_noftz_f32_slowpath)
$__internal_0_$__cuda_sm3x_div_rn_noftz_f32_slowpath:
[----:B------:R-:W-:Y:S01]  /*4440*/  SHF.R.U32.HI R73, RZ, 0x17, R119 ;  /* 0x00000017ff497819 */ /* 0x000fe20000011677 */
[----:B------:R-:W-:Y:S01]  /*4450*/  BSSY.RECONVERGENT B3, `(.L_x_63) ;  /* 0x0000062000037945 */ /* 0x000fe20003800200 */
[----:B------:R-:W-:Y:S02]  /*4460*/  SHF.R.U32.HI R122, RZ, 0x17, R121 ;  /* 0x00000017ff7a7819 */ /* 0x000fe40000011679 */
[----:B------:R-:W-:Y:S02]  /*4470*/  LOP3.LUT R73, R73, 0xff, RZ, 0xc0, !PT ;  /* 0x000000ff49497812 */ /* 0x000fe400078ec0ff */
[----:B------:R-:W-:Y:S02]  /*4480*/  LOP3.LUT R122, R122, 0xff, RZ, 0xc0, !PT ;  /* 0x000000ff7a7a7812 */ /* 0x000fe400078ec0ff */
[----:B------:R-:W-:Y:S02]  /*4490*/  IADD3 R0, PT, PT, R73, -0x1, RZ ;  /* 0xffffffff49007810 */ /* 0x000fe40007ffe0ff */
[----:B------:R-:W-:-:S02]  /*44a0*/  IADD3 R117, PT, PT, R122, -0x1, RZ ;  /* 0xffffffff7a757810 */ /* 0x000fc40007ffe0ff */
[----:B------:R-:W-:-:S04]  /*44b0*/  ISETP.GT.U32.AND P1, PT, R0, 0xfd, PT ;  /* 0x000000fd0000780c */ /* 0x000fc80003f24070 */
[----:B------:R-:W-:-:S13]  /*44c0*/  ISETP.GT.U32.OR P1, PT, R117, 0xfd, P1 ;  /* 0x000000fd7500780c */ /* 0x000fda0000f24470 */
[----:B------:R-:W-:Y:S01]  /*44d0*/  @!P1 MOV R115, RZ ;  /* 0x000000ff00739202 */ /* 0x000fe20000000f00 */
[----:B------:R-:W-:Y:S06]  /*44e0*/  @!P1 BRA `(.L_x_64) ;  /* 0x00000000005c9947 */ /* 0x000fec0003800000 */
[----:B------:R-:W-:Y:S02]  /*44f0*/  FSETP.GTU.FTZ.AND P1, PT, |R121|, +INF , PT ;  /* 0x7f8000007900780b */ /* 0x000fe40003f3c200 */
[----:B------:R-:W-:-:S04]  /*4500*/  FSETP.GTU.FTZ.AND P2, PT, |R119|, +INF , PT ;  /* 0x7f8000007700780b */ /* 0x000fc80003f5c200 */
[----:B------:R-:W-:-:S13]  /*4510*/  PLOP3.LUT P1, PT, P1, P2, PT, 0xf8, 0x8f ;  /* 0x00000000008f781c */ /* 0x000fda0000f25f70 */
[----:B------:R-:W-:Y:S05]  /*4520*/  @P1 BRA `(.L_x_65) ;  /* 0x00000004004c1947 */ /* 0x000fea0003800000 */
[----:B------:R-:W-:-:S13]  /*4530*/  LOP3.LUT P1, RZ, R119, 0x7fffffff, R121, 0xc8, !PT ;  /* 0x7fffffff77ff7812 */ /* 0x000fda000782c879 */
[----:B------:R-:W-:Y:S05]  /*4540*/  @!P1 BRA `(.L_x_66) ;  /* 0x00000004003c9947 */ /* 0x000fea0003800000 */
[----:B------:R-:W-:Y:S02]  /*4550*/  FSETP.NEU.FTZ.AND P3, PT, |R121|, +INF , PT ;  /* 0x7f8000007900780b */ /* 0x000fe40003f7d200 */
[----:B------:R-:W-:Y:S02]  /*4560*/  FSETP.NEU.FTZ.AND P2, PT, |R119|, +INF , PT ;  /* 0x7f8000007700780b */ /* 0x000fe40003f5d200 */
[----:B------:R-:W-:-:S11]  /*4570*/  FSETP.NEU.FTZ.AND P1, PT, |R121|, +INF , PT ;  /* 0x7f8000007900780b */ /* 0x000fd60003f3d200 */
[----:B------:R-:W-:Y:S05]  /*4580*/  @!P2 BRA !P3, `(.L_x_66) ;  /* 0x00000004002ca947 */ /* 0x000fea0005800000 */
[----:B------:R-:W-:-:S04]  /*4590*/  LOP3.LUT P3, RZ, R121, 0x7fffffff, RZ, 0xc0, !PT ;  /* 0x7fffffff79ff7812 */ /* 0x000fc8000786c0ff */
[----:B------:R-:W-:-:S13]  /*45a0*/  PLOP3.LUT P2, PT, P2, P3, PT, 0x2f, 0xf2 ;  /* 0x0000000000f2781c */ /* 0x000fda0001746577 */
[----:B------:R-:W-:Y:S05]  /*45b0*/  @P2 BRA `(.L_x_67) ;  /* 0x0000000400182947 */ /* 0x000fea0003800000 */
[----:B------:R-:W-:-:S04]  /*45c0*/  LOP3.LUT P2, RZ, R119, 0x7fffffff, RZ, 0xc0, !PT ;  /* 0x7fffffff77ff7812 */ /* 0x000fc8000784c0ff */
[----:B------:R-:W-:-:S13]  /*45d0*/  PLOP3.LUT P1, PT, P1, P2, PT, 0x2f, 0xf2 ;  /* 0x0000000000f2781c */ /* 0x000fda0000f24577 */
[----:B------:R-:W-:Y:S05]  /*45e0*/  @P1 BRA `(.L_x_68) ;  /* 0x0000000400001947 */ /* 0x000fea0003800000 */
[----:B------:R-:W-:Y:S02]  /*45f0*/  ISETP.GE.AND P1, PT, R117, RZ, PT ;  /* 0x000000ff7500720c */ /* 0x000fe40003f26270 */
[----:B------:R-:W-:-:S11]  /*4600*/  ISETP.GE.AND P2, PT, R0, RZ, PT ;  /* 0x000000ff0000720c */ /* 0x000fd60003f46270 */
[----:B------:R-:W-:Y:S01]  /*4610*/  @P1 MOV R115, RZ ;  /* 0x000000ff00731202 */ /* 0x000fe20000000f00 */
[----:B------:R-:W-:Y:S01]  /*4620*/  @!P1 FFMA R121, R121, 1.84467440737095516160e+19, RZ ;  /* 0x5f80000079799823 */ /* 0x000fe200000000ff */
[----:B------:R-:W-:Y:S01]  /*4630*/  @!P1 MOV R115, 0xffffffc0 ;  /* 0xffffffc000739802 */ /* 0x000fe20000000f00 */
[----:B------:R-:W-:-:S03]  /*4640*/  @!P2 FFMA R119, R119, 1.84467440737095516160e+19, RZ ;  /* 0x5f8000007777a823 */ /* 0x000fc600000000ff */
[----:B------:R-:W-:-:S07]  /*4650*/  @!P2 IADD3 R115, PT, PT, R115, 0x40, RZ ;  /* 0x000000407373a810 */ /* 0x000fce0007ffe0ff */
.L_x_64:
[----:B------:R-:W-:Y:S01]  /*4660*/  LEA R0, R73, 0xc0800000, 0x17 ;  /* 0xc080000049007811 */ /* 0x000fe200078eb8ff */
[----:B------:R-:W-:Y:S01]  /*4670*/  BSSY.RECONVERGENT B4, `(.L_x_69) ;  /* 0x0000036000047945 */ /* 0x000fe20003800200 */
[----:B------:R-:W-:Y:S02]  /*4680*/  IADD3 R122, PT, PT, R122, -0x7f, RZ ;  /* 0xffffff817a7a7810 */ /* 0x000fe40007ffe0ff */
[----:B------:R-:W-:-:S04]  /*4690*/  IADD3 R119, PT, PT, -R0, R119, RZ ;  /* 0x0000007700777210 */ /* 0x000fc80007ffe1ff */
[----:B------:R0:W1:Y:S02]  /*46a0*/  MUFU.RCP R0, R119 ;  /* 0x0000007700007308 */ /* 0x0000640000001000 */
[----:B0-----:R-:W-:-:S04]  /*46b0*/  FADD.FTZ R119, -R119, -RZ ;  /* 0x800000ff77777221 */ /* 0x001fc80000010100 */
[----:B-1----:R-:W-:-:S04]  /*46c0*/  FFMA R117, R0, R119, 1 ;  /* 0x3f80000000757423 */ /* 0x002fc80000000077 */
[----:B------:R-:W-:Y:S01]  /*46d0*/  FFMA R117, R0, R117, R0 ;  /* 0x0000007500757223 */ /* 0x000fe20000000000 */
[C---:B------:R-:W-:Y:S01]  /*46e0*/  IMAD R0, R122.reuse, -0x800000, R121 ;  /* 0xff8000007a007824 */ /* 0x040fe200078e0279 */
[----:B------:R-:W-:-:S03]  /*46f0*/  IADD3 R122, PT, PT, R122, 0x7f, -R73 ;  /* 0x0000007f7a7a7810 */ /* 0x000fc60007ffe849 */
[----:B------:R-:W-:Y:S01]  /*4700*/  FFMA R124, R0, R117, RZ ;  /* 0x00000075007c7223 */ /* 0x000fe200000000ff */
[----:B------:R-:W-:-:S03]  /*4710*/  IADD3 R122, PT, PT, R122, R115, RZ ;  /* 0x000000737a7a7210 */ /* 0x000fc60007ffe0ff */
[----:B------:R-:W-:-:S04]  /*4720*/  FFMA R121, R119, R124, R0 ;  /* 0x0000007c77797223 */ /* 0x000fc80000000000 */
[----:B------:R-:W-:-:S04]  /*4730*/  FFMA R124, R117, R121, R124 ;  /* 0x00000079757c7223 */ /* 0x000fc8000000007c */
[----:B------:R-:W-:-:S04]  /*4740*/  FFMA R0, R119, R124, R0 ;  /* 0x0000007c77007223 */ /* 0x000fc80000000000 */
[----:B------:R-:W-:-:S05]  /*4750*/  FFMA R119, R117, R0, R124 ;  /* 0x0000000075777223 */ /* 0x000fca000000007c */
[----:B------:R-:W-:-:S04]  /*4760*/  SHF.R.U32.HI R73, RZ, 0x17, R119 ;  /* 0x00000017ff497819 */ /* 0x000fc80000011677 */
[----:B------:R-:W-:-:S04]  /*4770*/  LOP3.LUT R73, R73, 0xff, RZ, 0xc0, !PT ;  /* 0x000000ff49497812 */ /* 0x000fc800078ec0ff */
[----:B------:R-:W-:-:S04]  /*4780*/  IADD3 R73, PT, PT, R73, R122, RZ ;  /* 0x0000007a49497210 */ /* 0x000fc80007ffe0ff */
[----:B------:R-:W-:-:S04]  /*4790*/  IADD3 R115, PT, PT, R73, -0x1, RZ ;  /* 0xffffffff49737810 */ /* 0x000fc80007ffe0ff */
[----:B------:R-:W-:-:S13]  /*47a0*/  ISETP.GE.U32.AND P1, PT, R115, 0xfe, PT ;  /* 0x000000fe7300780c */ /* 0x000fda0003f26070 */
[----:B------:R-:W-:Y:S05]  /*47b0*/  @!P1 BRA `(.L_x_70) ;  /* 0x0000000000809947 */ /* 0x000fea0003800000 */
[----:B------:R-:W-:-:S13]  /*47c0*/  ISETP.GT.AND P1, PT, R73, 0xfe, PT ;  /* 0x000000fe4900780c */ /* 0x000fda0003f24270 */
[----:B------:R-:W-:Y:S05]  /*47d0*/  @P1 BRA `(.L_x_71) ;  /* 0x00000000006c1947 */ /* 0x000fea0003800000 */
[----:B------:R-:W-:-:S13]  /*47e0*/  ISETP.GE.AND P1, PT, R73, 0x1, PT ;  /* 0x000000014900780c */ /* 0x000fda0003f26270 */
[----:B------:R-:W-:Y:S05]  /*47f0*/  @P1 BRA `(.L_x_72) ;  /* 0x0000000000741947 */ /* 0x000fea0003800000 */
[----:B------:R-:W-:Y:S02]  /*4800*/  ISETP.GE.AND P1, PT, R73, -0x18, PT ;  /* 0xffffffe84900780c */ /* 0x000fe40003f26270 */
[----:B------:R-:W-:-:S11]  /*4810*/  LOP3.LUT R119, R119, 0x80000000, RZ, 0xc0, !PT ;  /* 0x8000000077777812 */ /* 0x000fd600078ec0ff */
[----:B------:R-:W-:Y:S05]  /*4820*/  @!P1 BRA `(.L_x_72) ;  /* 0x0000000000689947 */ /* 0x000fea0003800000 */
[CCC-:B------:R-:W-:Y:S01]  /*4830*/  FFMA.RP R122, R117.reuse, R0.reuse, R124.reuse ;  /* 0x00000000757a7223 */ /* 0x1c0fe2000000807c */
[CCC-:B------:R-:W-:Y:S01]  /*4840*/  FFMA.RM R115, R117.reuse, R0.reuse, R124.reuse ;  /* 0x0000000075737223 */ /* 0x1c0fe2000000407c */
[----:B------:R-:W-:Y:S01]  /*4850*/  FFMA.RZ R0, R117, R0, R124 ;  /* 0x0000000075007223 */ /* 0x000fe2000000c07c */
[C---:B------:R-:W-:Y:S02]  /*4860*/  ISETP.NE.AND P3, PT, R73.reuse, RZ, PT ;  /* 0x000000ff4900720c */ /* 0x040fe40003f65270 */
[----:B------:R-:W-:Y:S02]  /*4870*/  ISETP.NE.AND P2, PT, R73, RZ, PT ;  /* 0x000000ff4900720c */ /* 0x000fe40003f45270 */
[----:B------:R-:W-:Y:S02]  /*4880*/  LOP3.LUT R0, R0, 0x7fffff, RZ, 0xc0, !PT ;  /* 0x007fffff00007812 */ /* 0x000fe400078ec0ff */
[----:B------:R-:W-:Y:S02]  /*4890*/  FSETP.NEU.FTZ.AND P1, PT, R122, R115, PT ;  /* 0x000000737a00720b */ /* 0x000fe40003f3d000 */
[----:B------:R-:W-:-:S02]  /*48a0*/  LOP3.LUT R115, R0, 0x800000, RZ, 0xfc, !PT ;  /* 0x0080000000737812 */ /* 0x000fc400078efcff */
[C---:B------:R-:W-:Y:S02]  /*48b0*/  IADD3 R0, PT, PT, R73.reuse, 0x20, RZ ;  /* 0x0000002049007810 */ /* 0x040fe40007ffe0ff */
[----:B------:R-:W-:Y:S02]  /*48c0*/  IADD3 R73, PT, PT, -R73, RZ, RZ ;  /* 0x000000ff49497210 */ /* 0x000fe40007ffe1ff */
[----:B------:R-:W-:-:S04]  /*48d0*/  SHF.L.U32 R0, R115, R0, RZ ;  /* 0x0000000073007219 */ /* 0x000fc800000006ff */
[----:B------:R-:W-:Y:S02]  /*48e0*/  ISETP.NE.AND P2, PT, R0, RZ, P2 ;  /* 0x000000ff0000720c */ /* 0x000fe40001745270 */
[----:B------:R-:W-:Y:S02]  /*48f0*/  SEL R0, R73, RZ, P3 ;  /* 0x000000ff49007207 */ /* 0x000fe40001800000 */
[----:B------:R-:W-:Y:S02]  /*4900*/  PLOP3.LUT P1, PT, P1, P2, PT, 0xf8, 0x8f ;  /* 0x00000000008f781c */ /* 0x000fe40000f25f70 */
[----:B------:R-:W-:Y:S02]  /*4910*/  SHF.R.U32.HI R115, RZ, R0, R115 ;  /* 0x00000000ff737219 */ /* 0x000fe40000011673 */
[----:B------:R-:W-:Y:S02]  /*4920*/  SEL R0, RZ, 0x1, !P1 ;  /* 0x00000001ff007807 */ /* 0x000fe40004800000 */
[----:B------:R-:W-:-:S04]  /*4930*/  SHF.R.U32.HI R73, RZ, 0x1, R115 ;  /* 0x00000001ff497819 */ /* 0x000fc80000011673 */
[----:B------:R-:W-:-:S04]  /*4940*/  LOP3.LUT R0, R0, 0x1, R73, 0xf8, !PT ;  /* 0x0000000100007812 */ /* 0x000fc800078ef849 */
[----:B------:R-:W-:-:S04]  /*4950*/  LOP3.LUT R0, R0, R115, RZ, 0xc0, !PT ;  /* 0x0000007300007212 */ /* 0x000fc800078ec0ff */
[----:B------:R-:W-:-:S04]  /*4960*/  IADD3 R0, PT, PT, R73, R0, RZ ;  /* 0x0000000049007210 */ /* 0x000fc80007ffe0ff */
[----:B------:R-:W-:Y:S01]  /*4970*/  LOP3.LUT R119, R0, R119, RZ, 0xfc, !PT ;  /* 0x0000007700777212 */ /* 0x000fe200078efcff */
[----:B------:R-:W-:Y:S06]  /*4980*/  BRA `(.L_x_72) ;  /* 0x0000000000107947 */ /* 0x000fec0003800000 */
.L_x_71:
[----:B------:R-:W-:-:S04]  /*4990*/  LOP3.LUT R119, R119, 0x80000000, RZ, 0xc0, !PT ;  /* 0x8000000077777812 */ /* 0x000fc800078ec0ff */
[----:B------:R-:W-:Y:S01]  /*49a0*/  LOP3.LUT R119, R119, 0x7f800000, RZ, 0xfc, !PT ;  /* 0x7f80000077777812 */ /* 0x000fe200078efcff */
[----:B------:R-:W-:Y:S06]  /*49b0*/  BRA `(.L_x_72) ;  /* 0x0000000000047947 */ /* 0x000fec0003800000 */
.L_x_70:
[----:B------:R-:W-:-:S07]  /*49c0*/  LEA R119, R122, R119, 0x17 ;  /* 0x000000777a777211 */ /* 0x000fce00078eb8ff */
.L_x_72:
[----:B------:R-:W-:Y:S05]  /*49d0*/  BSYNC.RECONVERGENT B4 ;  /* 0x0000000000047941 */ /* 0x000fea0003800200 */
.L_x_69:
[----:B------:R-:W-:Y:S05]  /*49e0*/  BRA `(.L_x_73) ;  /* 0x0000000000207947 */ /* 0x000fea0003800000 */
.L_x_68:
[----:B------:R-:W-:-:S04]  /*49f0*/  LOP3.LUT R119, R119, 0x80000000, R121, 0x48, !PT ;  /* 0x8000000077777812 */ /* 0x000fc800078e4879 */
[----:B------:R-:W-:Y:S01]  /*4a00*/  LOP3.LUT R119, R119, 0x7f800000, RZ, 0xfc, !PT ;  /* 0x7f80000077777812 */ /* 0x000fe200078efcff */
[----:B------:R-:W-:Y:S06]  /*4a10*/  BRA `(.L_x_73) ;  /* 0x0000000000147947 */ /* 0x000fec0003800000 */
.L_x_67:
[----:B------:R-:W-:Y:S01]  /*4a20*/  LOP3.LUT R119, R119, 0x80000000, R121, 0x48, !PT ;  /* 0x8000000077777812 */ /* 0x000fe200078e4879 */
[----:B------:R-:W-:Y:S06]  /*4a30*/  BRA `(.L_x_73) ;  /* 0x00000000000c7947 */ /* 0x000fec0003800000 */
.L_x_66:
[----:B------:R-:W0:Y:S01]  /*4a40*/  MUFU.RSQ R119, -QNAN ;  /* 0xffc0000000777908 */ /* 0x000e220000001400 */
[----:B------:R-:W-:Y:S05]  /*4a50*/  BRA `(.L_x_73) ;  /* 0x0000000000047947 */ /* 0x000fea0003800000 */
.L_x_65:
[----:B------:R-:W-:-:S07]  /*4a60*/  FADD.FTZ R119, R121, R119 ;  /* 0x0000007779777221 */ /* 0x000fce0000010000 */
.L_x_73:
[----:B------:R-:W-:Y:S05]  /*4a70*/  BSYNC.RECONVERGENT B3 ;  /* 0x0000000000037941 */ /* 0x000fea0003800200 */
.L_x_63:
[----:B------:R-:W-:Y:S01]  /*4a80*/  HFMA2 R73, -RZ, RZ, 0, 0 ;  /* 0x00000000ff497431 */ /* 0x000fe200000001ff */
[----:B0-----:R-:W-:-:S03]  /*4a90*/  MOV R0, R119 ;  /* 0x0000007700007202 */ /* 0x001fc60000000f00 */
[----:B------:R-:W-:Y:S05]  /*4aa0*/  RET.REL.NODEC R72 `(_Z7pairHMMiPcP7NUM_ADDPfS2_S2_S2_) ;  /* 0xffffffb448547950 */ /* 0x000fea0003c3ffff */
.L_x_74:
[----:B------:R-:W-:-:S00]  /*4ab0*/  BRA `(.L_x_74) ;  /* 0xfffffffc00fc7947 */ /* 0x000fc0000383ffff */
[----:B------:R-:W-:-:S00]  /*4ac0*/  NOP ;  /* 0x0000000000007918 */ /* 0x000fc00000000000 */
        /* <DEDUP_REMOVED lines=11> */
.L_x_75:


//--------------------- .nv.shared._Z7pairHMMiPcP7NUM_ADDPfS2_S2_S2_ --------------------------
	.section	.nv.shared._Z7pairHMMiPcP7NUM_ADDPfS2_S2_S2_,"aw",@nobits
	.sectionflags	@""
	.align	4
.nv.shared._Z7pairHMMiPcP7NUM_ADDPfS2_S2_S2_:
	.zero		17408


//--------------------- .nv.shared.reserved.0     --------------------------
	.section	.nv.shared.reserved.0,"aw",@nobits
	.weak		__nv_reservedSMEM_offset_0_alias
	.size		__nv_reservedSMEM_offset_0_alias, 0, 64
	.other		__nv_reservedSMEM_offset_0_alias,@"STO_CUDA_RESERVED_SHARED STV_DEFAULT"
__nv_reservedSMEM_offset_0_alias:
	.zero		0
	.zero		64


//--------------------- .nv.constant0._Z7pairHMMiPcP7NUM_ADDPfS2_S2_S2_ --------------------------
	.section	.nv.constant0._Z7pairHMMiPcP7NUM_ADDPfS2_S2_S2_,"a",@progbits
	.sectionflags	@""
	.align	4
.nv.constant0._Z7pairHMMiPcP7NUM_ADDPfS2_S2_S2_:
	.zero		952


//--------------------- SYMBOLS --------------------------

	.type		.nv.reservedSmem.offset0,@object
	.size		.nv.reservedSmem.offset0,0x4
	.type		.nv.reservedSmem.cap,@object
	.size		.nv.reservedSmem.cap,0x4
